def matmul_kernel(
    a_ptr,
    b_ptr,
    c_ptr,
    M,
    N,
    K,
    stride_am,
    stride_ak,
    stride_bk,
    stride_bn,
    stride_cm,
    stride_cn,
    BLOCK_M: tl.constexpr,
    BLOCK_N: tl.constexpr,
    BLOCK_K: tl.constexpr,
    GROUP_M: tl.constexpr,
):
    pid = tl.program_id(axis=0)
    num_pid_m = tl.cdiv(M, BLOCK_M)
    num_pid_n = tl.cdiv(N, BLOCK_N)
    num_pid_in_group = GROUP_M * num_pid_n
    group_id = pid // num_pid_in_group
    first_pid_m = group_id * GROUP_M
    group_size_m = min(num_pid_m - first_pid_m, GROUP_M)
    pid_m = first_pid_m + ((pid % num_pid_in_group) % group_size_m)
    pid_n = (pid % num_pid_in_group) // group_size_m

    offs_am = (pid_m * BLOCK_M + tl.arange(0, BLOCK_M)) % M
    offs_bn = (pid_n * BLOCK_N + tl.arange(0, BLOCK_N)) % N
    offs_k = tl.arange(0, BLOCK_K)
    a_ptrs = a_ptr + offs_am[:, None] * stride_am + offs_k[None, :] * stride_ak
    b_ptrs = b_ptr + offs_k[:, None] * stride_bk + offs_bn[None, :] * stride_bn

    acc = tl.zeros((BLOCK_M, BLOCK_N), dtype=tl.float32)
    for kk in range(0, tl.cdiv(K, BLOCK_K)):
        a = tl.load(a_ptrs, mask=offs_k[None, :] < K - kk * BLOCK_K, other=0.0)
        b = tl.load(b_ptrs, mask=offs_k[:, None] < K - kk * BLOCK_K, other=0.0)
        acc = tl.dot(a, b, acc)
        a_ptrs += BLOCK_K * stride_ak
        b_ptrs += BLOCK_K * stride_bk

    c = acc.to(c_ptr.dtype.element_ty)
    offs_cm = pid_m * BLOCK_M + tl.arange(0, BLOCK_M)
    offs_cn = pid_n * BLOCK_N + tl.arange(0, BLOCK_N)
    c_ptrs = c_ptr + offs_cm[:, None] * stride_cm + offs_cn[None, :] * stride_cn
    mask = (offs_cm[:, None] < M) & (offs_cn[None, :] < N)
    tl.store(c_ptrs, c, mask=mask)

# config = {"BLOCK_K": 32, "BLOCK_M": 64, "BLOCK_N": 64, "GROUP_M": 8, "arch": "sm_90", "dtype": "fp16", "num_ctas": 1, "num_stages": 3, "num_warps": 8}
# arch = sm_90


// ===== COMPILED SASS (sm_90a) =====

	.target	sm_90a

	.elftype	@"ET_EXEC"


//--------------------- .note.nv.tkinfo           --------------------------
	.section	.note.nv.tkinfo,"",@"SHT_NOTE"
	.sectionflags	@"SHF_NOTE_NV_TKINFO"
	.tkinfo
        /*0018*/ 	.word	0x00000002
        /*0030*/ 	.string	""
        /*0030*/ 	.string	"ptxas"
        /*0030*/ 	.string	"Cuda compilation tools, release 13.0, V13.0.88"
        /*0030*/ 	.string	"Build cuda_13.0.r13.0/compiler.36424714_0"
        /*0030*/ 	.string	"-v  -suppress-debug-info  -lineinfo  -arch sm_90a "



//--------------------- .note.nv.cuinfo           --------------------------
	.section	.note.nv.cuinfo,"",@"SHT_NOTE"
	.sectionflags	@"SHF_NOTE_NV_CUINFO"
        /*0018*/ 	.short	0x0002
        /*001a*/ 	.short	0x005a
        /*001c*/ 	.short	0x0082
	.zero		2


//--------------------- .nv.info                  --------------------------
	.section	.nv.info,"",@"SHT_CUDA_INFO"
	.align	4


	//----- nvinfo : EIATTR_REGCOUNT
	.align		4
        /*0000*/ 	.byte	0x04, 0x2f
        /*0002*/ 	.short	(.L_1 - .L_0)
	.align		4
.L_0:
        /*0004*/ 	.word	index@(matmul_kernel)
        /*0008*/ 	.word	0x00000050


	//----- nvinfo : EIATTR_FRAME_SIZE
	.align		4
.L_1:
        /*000c*/ 	.byte	0x04, 0x11
        /*000e*/ 	.short	(.L_3 - .L_2)
	.align		4
.L_2:
        /*0010*/ 	.word	index@(matmul_kernel)
        /*0014*/ 	.word	0x00000000


	//----- nvinfo : EIATTR_MIN_STACK_SIZE
	.align		4
.L_3:
        /*0018*/ 	.byte	0x04, 0x12
        /*001a*/ 	.short	(.L_5 - .L_4)
	.align		4
.L_4:
        /*001c*/ 	.word	index@(matmul_kernel)
        /*0020*/ 	.word	0x00000000
.L_5:


//--------------------- .nv.compat                --------------------------
	.section	.nv.compat,"",@"SHT_CUDA_COMPAT_INFO"
	.align	4
        /*0000*/ 	.byte	0x02, 0x09, 0x01, 0x00, 0x02, 0x02, 0x04, 0x00, 0x02, 0x05, 0x05, 0x00, 0x03, 0x07, 0x01, 0x01
        /*0010*/ 	.byte	0x02, 0x03, 0x00, 0x00, 0x02, 0x06, 0x01, 0x00, 0x04, 0x0b, 0x08, 0x00, 0x00, 0x00, 0x00, 0x00
        /*0020*/ 	.byte	0x00, 0x00, 0x00, 0x00


//--------------------- .nv.info.matmul_kernel    --------------------------
	.section	.nv.info.matmul_kernel,"",@"SHT_CUDA_INFO"
	.sectionflags	@""
	.align	4


	//----- nvinfo : EIATTR_CUDA_API_VERSION
	.align		4
        /*0000*/ 	.byte	0x04, 0x37
        /*0002*/ 	.short	(.L_7 - .L_6)
.L_6:
        /*0004*/ 	.word	0x00000082


	//----- nvinfo : EIATTR_KPARAM_INFO
	.align		4
.L_7:
        /*0008*/ 	.byte	0x04, 0x17
        /*000a*/ 	.short	(.L_9 - .L_8)
.L_8:
        /*000c*/ 	.word	0x00000000
        /*0010*/ 	.short	0x000d
        /*0012*/ 	.short	0x0048
        /*0014*/ 	.byte	0x00, 0xf4, 0x21, 0x00


	//----- nvinfo : EIATTR_KPARAM_INFO
	.align		4
.L_9:
        /*0018*/ 	.byte	0x04, 0x17
        /*001a*/ 	.short	(.L_11 - .L_10)
.L_10:
        /*001c*/ 	.word	0x00000000
        /*0020*/ 	.short	0x000c
        /*0022*/ 	.short	0x0040
        /*0024*/ 	.byte	0x00, 0xf4, 0x21, 0x00


	//----- nvinfo : EIATTR_KPARAM_INFO
	.align		4
.L_11:
        /*0028*/ 	.byte	0x04, 0x17
        /*002a*/ 	.short	(.L_13 - .L_12)
.L_12:
        /*002c*/ 	.word	0x00000000
        /*0030*/ 	.short	0x000b
        /*0032*/ 	.short	0x0038
        /*0034*/ 	.byte	0x00, 0xf0, 0x11, 0x00


	//----- nvinfo : EIATTR_KPARAM_INFO
	.align		4
.L_13:
        /*0038*/ 	.byte	0x04, 0x17
        /*003a*/ 	.short	(.L_15 - .L_14)
.L_14:
        /*003c*/ 	.word	0x00000000
        /*0040*/ 	.short	0x000a
        /*0042*/ 	.short	0x0034
        /*0044*/ 	.byte	0x00, 0xf0, 0x11, 0x00


	//----- nvinfo : EIATTR_KPARAM_INFO
	.align		4
.L_15:
        /*0048*/ 	.byte	0x04, 0x17
        /*004a*/ 	.short	(.L_17 - .L_16)
.L_16:
        /*004c*/ 	.word	0x00000000
        /*0050*/ 	.short	0x0009
        /*0052*/ 	.short	0x0030
        /*0054*/ 	.byte	0x00, 0xf0, 0x11, 0x00


	//----- nvinfo : EIATTR_KPARAM_INFO
	.align		4
.L_17:
        /*0058*/ 	.byte	0x04, 0x17
        /*005a*/ 	.short	(.L_19 - .L_18)
.L_18:
        /*005c*/ 	.word	0x00000000
        /*0060*/ 	.short	0x0008
        /*0062*/ 	.short	0x002c
        /*0064*/ 	.byte	0x00, 0xf0, 0x11, 0x00


	//----- nvinfo : EIATTR_KPARAM_INFO
	.align		4
.L_19:
        /*0068*/ 	.byte	0x04, 0x17
        /*006a*/ 	.short	(.L_21 - .L_20)
.L_20:
        /*006c*/ 	.word	0x00000000
        /*0070*/ 	.short	0x0007
        /*0072*/ 	.short	0x0028
        /*0074*/ 	.byte	0x00, 0xf0, 0x11, 0x00


	//----- nvinfo : EIATTR_KPARAM_INFO
	.align		4
.L_21:
        /*0078*/ 	.byte	0x04, 0x17
        /*007a*/ 	.short	(.L_23 - .L_22)
.L_22:
        /*007c*/ 	.word	0x00000000
        /*0080*/ 	.short	0x0006
        /*0082*/ 	.short	0x0024
        /*0084*/ 	.byte	0x00, 0xf0, 0x11, 0x00


	//----- nvinfo : EIATTR_KPARAM_INFO
	.align		4
.L_23:
        /*0088*/ 	.byte	0x04, 0x17
        /*008a*/ 	.short	(.L_25 - .L_24)
.L_24:
        /*008c*/ 	.word	0x00000000
        /*0090*/ 	.short	0x0005
        /*0092*/ 	.short	0x0020
        /*0094*/ 	.byte	0x00, 0xf0, 0x11, 0x00


	//----- nvinfo : EIATTR_KPARAM_INFO
	.align		4
.L_25:
        /*0098*/ 	.byte	0x04, 0x17
        /*009a*/ 	.short	(.L_27 - .L_26)
.L_26:
        /*009c*/ 	.word	0x00000000
        /*00a0*/ 	.short	0x0004
        /*00a2*/ 	.short	0x001c
        /*00a4*/ 	.byte	0x00, 0xf0, 0x11, 0x00


	//----- nvinfo : EIATTR_KPARAM_INFO
	.align		4
.L_27:
        /*00a8*/ 	.byte	0x04, 0x17
        /*00aa*/ 	.short	(.L_29 - .L_28)
.L_28:
        /*00ac*/ 	.word	0x00000000
        /*00b0*/ 	.short	0x0003
        /*00b2*/ 	.short	0x0018
        /*00b4*/ 	.byte	0x00, 0xf0, 0x11, 0x00


	//----- nvinfo : EIATTR_KPARAM_INFO
	.align		4
.L_29:
        /*00b8*/ 	.byte	0x04, 0x17
        /*00ba*/ 	.short	(.L_31 - .L_30)
.L_30:
        /*00bc*/ 	.word	0x00000000
        /*00c0*/ 	.short	0x0002
        /*00c2*/ 	.short	0x0010
        /*00c4*/ 	.byte	0x00, 0xf4, 0x21, 0x00


	//----- nvinfo : EIATTR_KPARAM_INFO
	.align		4
.L_31:
        /*00c8*/ 	.byte	0x04, 0x17
        /*00ca*/ 	.short	(.L_33 - .L_32)
.L_32:
        /*00cc*/ 	.word	0x00000000
        /*00d0*/ 	.short	0x0001
        /*00d2*/ 	.short	0x0008
        /*00d4*/ 	.byte	0x00, 0xf4, 0x21, 0x00


	//----- nvinfo : EIATTR_KPARAM_INFO
	.align		4
.L_33:
        /*00d8*/ 	.byte	0x04, 0x17
        /*00da*/ 	.short	(.L_35 - .L_34)
.L_34:
        /*00dc*/ 	.word	0x00000000
        /*00e0*/ 	.short	0x0000
        /*00e2*/ 	.short	0x0000
        /*00e4*/ 	.byte	0x00, 0xf4, 0x21, 0x00


	//----- nvinfo : EIATTR_SPARSE_MMA_MASK
	.align		4
.L_35:
        /*00e8*/ 	.byte	0x03, 0x50
        /*00ea*/ 	.short	0x0000


	//----- nvinfo : EIATTR_MAXREG_COUNT
	.align		4
        /*00ec*/ 	.byte	0x03, 0x1b
        /*00ee*/ 	.short	0x00ff


	//----- nvinfo : EIATTR_NUM_BARRIERS
	.align		4
        /*00f0*/ 	.byte	0x02, 0x4c
        /*00f2*/ 	.byte	0x01
	.zero		1


	//----- nvinfo : EIATTR_MERCURY_ISA_VERSION
	.align		4
        /*00f4*/ 	.byte	0x03, 0x5f
        /*00f6*/ 	.short	0x0101


	//----- nvinfo : EIATTR_EXIT_INSTR_OFFSETS
	.align		4
        /*00f8*/ 	.byte	0x04, 0x1c
        /*00fa*/ 	.short	(.L_37 - .L_36)


	//   ....[0]....
.L_36:
        /*00fc*/ 	.word	0x00002500


	//   ....[1]....
        /*0100*/ 	.word	0x00002530


	//----- nvinfo : EIATTR_REQNTID
	.align		4
.L_37:
        /*0104*/ 	.byte	0x04, 0x10
        /*0106*/ 	.short	(.L_39 - .L_38)
.L_38:
        /*0108*/ 	.word	0x00000100
        /*010c*/ 	.word	0x00000001
        /*0110*/ 	.word	0x00000001


	//----- nvinfo : EIATTR_CBANK_PARAM_SIZE
	.align		4
.L_39:
        /*0114*/ 	.byte	0x03, 0x19
        /*0116*/ 	.short	0x0050


	//----- nvinfo : EIATTR_PARAM_CBANK
	.align		4
        /*0118*/ 	.byte	0x04, 0x0a
        /*011a*/ 	.short	(.L_41 - .L_40)
	.align		4
.L_40:
        /*011c*/ 	.word	index@(.nv.constant0.matmul_kernel)
        /*0120*/ 	.short	0x0210
        /*0122*/ 	.short	0x0050


	//----- nvinfo : EIATTR_SW_WAR
	.align		4
.L_41:
        /*0124*/ 	.byte	0x04, 0x36
        /*0126*/ 	.short	(.L_43 - .L_42)
.L_42:
        /*0128*/ 	.word	0x00000008
.L_43:


//--------------------- .nv.callgraph             --------------------------
	.section	.nv.callgraph,"",@"SHT_CUDA_CALLGRAPH"
	.align	4
	.sectionentsize	8
	.align		4
        /*0000*/ 	.word	0x00000000
	.align		4
        /*0004*/ 	.word	0xffffffff
	.align		4
        /*0008*/ 	.word	0x00000000
	.align		4
        /*000c*/ 	.word	0xfffffffe
	.align		4
        /*0010*/ 	.word	0x00000000
	.align		4
        /*0014*/ 	.word	0xfffffffd
	.align		4
        /*0018*/ 	.word	0x00000000
	.align		4
        /*001c*/ 	.word	0xfffffffc


//--------------------- .text.matmul_kernel       --------------------------
	.section	.text.matmul_kernel,"ax",@progbits
	.align	128
        .global         matmul_kernel
        .type           matmul_kernel,@function
        .size           matmul_kernel,(.L_x_3 - matmul_kernel)
        .other          matmul_kernel,@"STO_CUDA_ENTRY STV_DEFAULT"
matmul_kernel:
.text.matmul_kernel:
[----:B------:R-:W-:Y:S08]  /*0000*/  LDC R1, c[0x0][0x28] ;  /* 0x00000a00ff017b82 */ /* 0x000ff00000000800 */
[----:B------:R-:W0:Y:S01]  /*0010*/  LDC.64 R10, c[0x0][0x228] ;  /* 0x00008a00ff0a7b82 */ /* 0x000e220000000a00 */
[----:B------:R-:W1:Y:S01]  /*0020*/  S2R R5, SR_CTAID.X ;  /* 0x0000000000057919 */ /* 0x000e620000002500 */
[----:B------:R-:W-:Y:S01]  /*0030*/  ULDC.64 UR14, c[0x0][0x208] ;  /* 0x00008200000e7ab9 */ /* 0x000fe20000000a00 */
[----:B------:R-:W-:-:S02]  /*0040*/  CS2R R24, SRZ ;  /* 0x0000000000187805 */ /* 0x000fc4000001ff00 */
[----:B------:R-:W-:-:S03]  /*0050*/  CS2R R26, SRZ ;  /* 0x00000000001a7805 */ /* 0x000fc6000001ff00 */
[----:B------:R-:W2:Y:S08]  /*0060*/  LDC R13, c[0x0][0x230] ;  /* 0x00008c00ff0d7b82 */ /* 0x000eb00000000800 */
[----:B------:R-:W3:Y:S01]  /*0070*/  S2UR UR12, SR_CgaCtaId ;  /* 0x00000000000c79c3 */ /* 0x000ee20000008800 */
[----:B0-----:R-:W-:-:S05]  /*0080*/  VIADD R0, R11, 0x3f ;  /* 0x0000003f0b007836 */ /* 0x001fca0000000000 */
[----:B------:R-:W-:Y:S01]  /*0090*/  SHF.R.S32.HI R3, RZ, 0x1f, R0 ;  /* 0x0000001fff037819 */ /* 0x000fe20000011400 */
[----:B--2---:R-:W-:-:S03]  /*00a0*/  VIADD R13, R13, 0x1f ;  /* 0x0000001f0d0d7836 */ /* 0x004fc60000000000 */
[----:B------:R-:W-:Y:S02]  /*00b0*/  LEA.HI R3, R3, R0, RZ, 0x6 ;  /* 0x0000000003037211 */ /* 0x000fe400078f30ff */
[----:B-1----:R-:W-:Y:S02]  /*00c0*/  IABS R8, R5 ;  /* 0x0000000500087213 */ /* 0x002fe40000000000 */
[----:B------:R-:W-:-:S05]  /*00d0*/  SHF.R.S32.HI R3, RZ, 0x6, R3 ;  /* 0x00000006ff037819 */ /* 0x000fca0000011403 */
[----:B------:R-:W-:-:S05]  /*00e0*/  IMAD.SHL.U32 R4, R3, 0x8, RZ ;  /* 0x0000000803047824 */ /* 0x000fca00078e00ff */
[-C--:B------:R-:W-:Y:S02]  /*00f0*/  IABS R7, R4.reuse ;  /* 0x0000000400077213 */ /* 0x080fe40000000000 */
[----:B------:R-:W-:Y:S02]  /*0100*/  IABS R12, R4 ;  /* 0x00000004000c7213 */ /* 0x000fe40000000000 */
[----:B------:R-:W0:Y:S08]  /*0110*/  I2F.RP R0, R7 ;  /* 0x0000000700007306 */ /* 0x000e300000209400 */
[----:B0-----:R-:W0:Y:S02]  /*0120*/  MUFU.RCP R0, R0 ;  /* 0x0000000000007308 */ /* 0x001e240000001000 */
[----:B0-----:R-:W-:-:S02]  /*0130*/  VIADD R2, R0, 0xffffffe ;  /* 0x0ffffffe00027836 */ /* 0x001fc40000000000 */
[----:B------:R-:W-:-:S04]  /*0140*/  IMAD.MOV R0, RZ, RZ, -R12 ;  /* 0x000000ffff007224 */ /* 0x000fc800078e0a0c */
[----:B------:R0:W1:Y:S02]  /*0150*/  F2I.FTZ.U32.TRUNC.NTZ R3, R2 ;  /* 0x0000000200037305 */ /* 0x000064000021f000 */
[----:B0-----:R-:W-:Y:S02]  /*0160*/  IMAD.MOV.U32 R2, RZ, RZ, RZ ;  /* 0x000000ffff027224 */ /* 0x001fe400078e00ff */
[----:B-1----:R-:W-:-:S04]  /*0170*/  IMAD.MOV R6, RZ, RZ, -R3 ;  /* 0x000000ffff067224 */ /* 0x002fc800078e0a03 */
[----:B------:R-:W-:Y:S02]  /*0180*/  IMAD R9, R6, R7, RZ ;  /* 0x0000000706097224 */ /* 0x000fe400078e02ff */
[----:B------:R-:W-:Y:S02]  /*0190*/  IMAD.MOV.U32 R6, RZ, RZ, R8 ;  /* 0x000000ffff067224 */ /* 0x000fe400078e0008 */
[----:B------:R-:W-:-:S06]  /*01a0*/  IMAD.HI.U32 R3, R3, R9, R2 ;  /* 0x0000000903037227 */ /* 0x000fcc00078e0002 */
[----:B------:R-:W-:-:S04]  /*01b0*/  IMAD.HI.U32 R3, R3, R6, RZ ;  /* 0x0000000603037227 */ /* 0x000fc800078e00ff */
[----:B------:R-:W-:-:S05]  /*01c0*/  IMAD R0, R3, R0, R6 ;  /* 0x0000000003007224 */ /* 0x000fca00078e0206 */
[----:B------:R-:W-:-:S13]  /*01d0*/  ISETP.GT.U32.AND P1, PT, R7, R0, PT ;  /* 0x000000000700720c */ /* 0x000fda0003f24070 */
[----:B------:R-:W-:Y:S02]  /*01e0*/  @!P1 IMAD.IADD R0, R0, 0x1, -R7 ;  /* 0x0000000100009824 */ /* 0x000fe400078e0a07 */
[----:B------:R-:W-:Y:S01]  /*01f0*/  @!P1 VIADD R3, R3, 0x1 ;  /* 0x0000000103039836 */ /* 0x000fe20000000000 */
[----:B------:R-:W-:Y:S02]  /*0200*/  ISETP.NE.AND P1, PT, R4, RZ, PT ;  /* 0x000000ff0400720c */ /* 0x000fe40003f25270 */
[----:B------:R-:W-:Y:S02]  /*0210*/  ISETP.GE.U32.AND P0, PT, R0, R7, PT ;  /* 0x000000070000720c */ /* 0x000fe40003f06070 */
[----:B------:R-:W-:-:S04]  /*0220*/  LOP3.LUT R0, R5, R4, RZ, 0x3c, !PT ;  /* 0x0000000405007212 */ /* 0x000fc800078e3cff */
[----:B------:R-:W-:Y:S01]  /*0230*/  ISETP.GE.AND P2, PT, R0, RZ, PT ;  /* 0x000000ff0000720c */ /* 0x000fe20003f46270 */
[----:B------:R-:W-:-:S06]  /*0240*/  VIADD R0, R10, 0x3f ;  /* 0x0000003f0a007836 */ /* 0x000fcc0000000000 */
[----:B------:R-:W-:-:S04]  /*0250*/  @P0 VIADD R3, R3, 0x1 ;  /* 0x0000000103030836 */ /* 0x000fc80000000000 */
[----:B------:R-:W-:Y:S01]  /*0260*/  IMAD.MOV.U32 R2, RZ, RZ, R3 ;  /* 0x000000ffff027224 */ /* 0x000fe200078e0003 */
[----:B------:R-:W-:-:S03]  /*0270*/  SHF.R.S32.HI R3, RZ, 0x1f, R0 ;  /* 0x0000001fff037819 */ /* 0x000fc60000011400 */
[----:B------:R-:W-:Y:S01]  /*0280*/  @!P2 IMAD.MOV R2, RZ, RZ, -R2 ;  /* 0x000000ffff02a224 */ /* 0x000fe200078e0a02 */
[----:B------:R-:W-:Y:S02]  /*0290*/  @!P1 LOP3.LUT R2, RZ, R4, RZ, 0x33, !PT ;  /* 0x00000004ff029212 */ /* 0x000fe400078e33ff */
[----:B------:R-:W-:-:S03]  /*02a0*/  LEA.HI R3, R3, R0, RZ, 0x6 ;  /* 0x0000000003037211 */ /* 0x000fc600078f30ff */
[----:B------:R-:W-:Y:S02]  /*02b0*/  IMAD.SHL.U32 R6, R2, 0x8, RZ ;  /* 0x0000000802067824 */ /* 0x000fe400078e00ff */
[----:B------:R-:W-:-:S03]  /*02c0*/  IMAD.MOV R2, RZ, RZ, -R2 ;  /* 0x000000ffff027224 */ /* 0x000fc600078e0a02 */
[----:B------:R-:W-:Y:S01]  /*02d0*/  LEA.HI.SX32 R3, R3, -R6, 0x1a ;  /* 0x8000000603037211 */ /* 0x000fe200078fd2ff */
[----:B------:R-:W-:-:S03]  /*02e0*/  IMAD R15, R4, R2, R5 ;  /* 0x00000002040f7224 */ /* 0x000fc600078e0205 */
[----:B------:R-:W-:-:S04]  /*02f0*/  VIMNMX R8, R3, 0x8, PT ;  /* 0x0000000803087848 */ /* 0x000fc80003fe0100 */
[-C--:B------:R-:W-:Y:S02]  /*0300*/  IABS R7, R8.reuse ;  /* 0x0000000800077213 */ /* 0x080fe40000000000 */
[----:B------:R-:W-:Y:S02]  /*0310*/  IABS R4, R8 ;  /* 0x0000000800047213 */ /* 0x000fe40000000000 */
[----:B------:R-:W0:Y:S01]  /*0320*/  I2F.RP R0, R7 ;  /* 0x0000000700007306 */ /* 0x000e220000209400 */
[C---:B------:R-:W-:Y:S02]  /*0330*/  R2UR UR5, R8.reuse ;  /* 0x00000000080572ca */ /* 0x040fe400000e0000 */
[----:B------:R-:W-:-:S11]  /*0340*/  R2UR UR6, R8 ;  /* 0x00000000080672ca */ /* 0x000fd600000e0000 */
[----:B------:R-:W-:Y:S01]  /*0350*/  UISETP.NE.AND UP0, UPT, UR5, URZ, UPT ;  /* 0x0000003f0500728c */ /* 0x000fe2000bf05270 */
[----:B0-----:R-:W0:Y:S02]  /*0360*/  MUFU.RCP R0, R0 ;  /* 0x0000000000007308 */ /* 0x001e240000001000 */
[----:B0-----:R-:W-:Y:S02]  /*0370*/  VIADD R3, R0, 0xffffffe ;  /* 0x0ffffffe00037836 */ /* 0x001fe40000000000 */
[----:B------:R-:W-:-:S04]  /*0380*/  IMAD.MOV R0, RZ, RZ, -R4 ;  /* 0x000000ffff007224 */ /* 0x000fc800078e0a04 */
[----:B------:R-:W0:Y:S02]  /*0390*/  F2I.FTZ.U32.TRUNC.NTZ R3, R3 ;  /* 0x0000000300037305 */ /* 0x000e24000021f000 */
[----:B0-----:R-:W-:-:S04]  /*03a0*/  IMAD.MOV R9, RZ, RZ, -R3 ;  /* 0x000000ffff097224 */ /* 0x001fc800078e0a03 */
[----:B------:R-:W-:Y:S01]  /*03b0*/  IMAD.MOV.U32 R2, RZ, RZ, R9 ;  /* 0x000000ffff027224 */ /* 0x000fe200078e0009 */
[----:B------:R-:W-:-:S03]  /*03c0*/  IABS R9, R15 ;  /* 0x0000000f00097213 */ /* 0x000fc60000000000 */
[----:B------:R-:W-:Y:S02]  /*03d0*/  IMAD R5, R2, R7, RZ ;  /* 0x0000000702057224 */ /* 0x000fe400078e02ff */
[----:B------:R-:W-:-:S04]  /*03e0*/  IMAD.MOV.U32 R2, RZ, RZ, RZ ;  /* 0x000000ffff027224 */ /* 0x000fc800078e00ff */
[----:B------:R-:W-:-:S06]  /*03f0*/  IMAD.HI.U32 R2, R3, R5, R2 ;  /* 0x0000000503027227 */ /* 0x000fcc00078e0002 */
[----:B------:R-:W-:-:S04]  /*0400*/  IMAD.HI.U32 R2, R2, R9, RZ ;  /* 0x0000000902027227 */ /* 0x000fc800078e00ff */
[----:B------:R-:W-:-:S05]  /*0410*/  IMAD R0, R2, R0, R9 ;  /* 0x0000000002007224 */ /* 0x000fca00078e0209 */
[----:B------:R-:W-:-:S13]  /*0420*/  ISETP.GT.U32.AND P1, PT, R7, R0, PT ;  /* 0x000000000700720c */ /* 0x000fda0003f24070 */
[----:B------:R-:W-:Y:S02]  /*0430*/  @!P1 IMAD.IADD R0, R0, 0x1, -R7 ;  /* 0x0000000100009824 */ /* 0x000fe400078e0a07 */
[----:B------:R-:W-:-:S03]  /*0440*/  @!P1 VIADD R2, R2, 0x1 ;  /* 0x0000000102029836 */ /* 0x000fc60000000000 */
[----:B------:R-:W-:Y:S02]  /*0450*/  ISETP.GE.U32.AND P0, PT, R0, R7, PT ;  /* 0x000000070000720c */ /* 0x000fe40003f06070 */
[----:B------:R-:W-:-:S04]  /*0460*/  LOP3.LUT R0, R15, R8, RZ, 0x3c, !PT ;  /* 0x000000080f007212 */ /* 0x000fc800078e3cff */
[----:B------:R-:W-:Y:S02]  /*0470*/  ISETP.GE.AND P2, PT, R0, RZ, PT ;  /* 0x000000ff0000720c */ /* 0x000fe40003f46270 */
[----:B------:R-:W0:Y:S05]  /*0480*/  S2R R0, SR_TID.X ;  /* 0x0000000000007919 */ /* 0x000e2a0000002100 */
[----:B------:R-:W-:Y:S01]  /*0490*/  @P0 VIADD R2, R2, 0x1 ;  /* 0x0000000102020836 */ /* 0x000fe20000000000 */
[----:B------:R-:W-:-:S05]  /*04a0*/  ISETP.GE.AND P0, PT, R13, 0x20, PT ;  /* 0x000000200d00780c */ /* 0x000fca0003f06270 */
[----:B------:R-:W-:-:S05]  /*04b0*/  @!P2 IMAD.MOV R2, RZ, RZ, -R2 ;  /* 0x000000ffff02a224 */ /* 0x000fca00078e0a02 */
[----:B------:R-:W-:-:S09]  /*04c0*/  R2UR UR4, R2 ;  /* 0x00000000020472ca */ /* 0x000fd200000e0000 */
[----:B------:R-:W-:-:S04]  /*04d0*/  @!UP0 ULOP3.LUT UR4, URZ, UR6, URZ, 0x33, !UPT ;  /* 0x000000063f048292 */ /* 0x000fc8000f8e333f */
[----:B------:R-:W-:Y:S02]  /*04e0*/  UIADD3 UR5, -UR4, URZ, URZ ;  /* 0x0000003f04057290 */ /* 0x000fe4000fffe13f */
[----:B------:R-:W-:Y:S01]  /*04f0*/  USHF.L.U32 UR13, UR4, 0x6, URZ ;  /* 0x00000006040d7899 */ /* 0x000fe2000800063f */
[----:B0-----:R-:W-:-:S03]  /*0500*/  LOP3.LUT R3, R0, 0x3f, RZ, 0xc0, !PT ;  /* 0x0000003f00037812 */ /* 0x001fc600078ec0ff */
[----:B------:R-:W-:Y:S01]  /*0510*/  IMAD R2, R8, UR5, R15 ;  /* 0x0000000508027c24 */ /* 0x000fe2000f8e020f */
[----:B------:R-:W-:Y:S01]  /*0520*/  UMOV UR5, 0x400 ;  /* 0x0000040000057882 */ /* 0x000fe20000000000 */
[----:B------:R-:W-:Y:S01]  /*0530*/  CS2R R14, SRZ ;  /* 0x00000000000e7805 */ /* 0x000fe2000001ff00 */
[----:B---3--:R-:W-:Y:S01]  /*0540*/  ULEA UR12, UR12, UR5, 0x18 ;  /* 0x000000050c0c7291 */ /* 0x008fe2000f8ec03f */
[----:B------:R-:W-:Y:S01]  /*0550*/  IMAD.IADD R2, R6, 0x1, R2 ;  /* 0x0000000106027824 */ /* 0x000fe200078e0202 */
[----:B------:R-:W-:-:S03]  /*0560*/  CS2R R6, SRZ ;  /* 0x0000000000067805 */ /* 0x000fc6000001ff00 */
[----:B------:R-:W-:Y:S01]  /*0570*/  IMAD R2, R2, 0x40, R3 ;  /* 0x0000004002027824 */ /* 0x000fe200078e0203 */
[----:B------:R-:W-:-:S04]  /*0580*/  SHF.R.U32.HI R3, RZ, 0x6, R0 ;  /* 0x00000006ff037819 */ /* 0x000fc80000011600 */
[----:B------:R-:W-:Y:S01]  /*0590*/  SGXT.U32 R3, R3, 0x2 ;  /* 0x000000020303781a */ /* 0x000fe20000000000 */
[----:B------:R-:W-:Y:S06]  /*05a0*/  @!P0 BRA `(.L_x_0) ;  /* 0x0000001400948947 */ /* 0x000fec0003800000 */
[----:B------:R-:W-:Y:S01]  /*05b0*/  IABS R4, R10 ;  /* 0x0000000a00047213 */ /* 0x000fe20000000000 */
[----:B------:R-:W0:Y:S01]  /*05c0*/  LDC.64 R20, c[0x0][0x218] ;  /* 0x00008600ff147b82 */ /* 0x000e220000000a00 */
[----:B------:R-:W-:Y:S02]  /*05d0*/  IABS R5, R11 ;  /* 0x0000000b00057213 */ /* 0x000fe40000000000 */
[----:B------:R-:W-:Y:S01]  /*05e0*/  CS2R R28, SRZ ;  /* 0x00000000001c7805 */ /* 0x000fe2000001ff00 */
[----:B------:R-:W1:Y:S01]  /*05f0*/  I2F.RP R14, R4 ;  /* 0x00000004000e7306 */ /* 0x000e620000209400 */
[----:B------:R-:W-:Y:S02]  /*0600*/  SHF.R.U32.HI R15, RZ, 0x5, R0 ;  /* 0x00000005ff0f7819 */ /* 0x000fe40000011600 */
[----:B------:R-:W-:Y:S02]  /*0610*/  CS2R R30, SRZ ;  /* 0x00000000001e7805 */ /* 0x000fe4000001ff00 */
[----:B------:R-:W-:-:S02]  /*0620*/  CS2R R32, SRZ ;  /* 0x0000000000207805 */ /* 0x000fc4000001ff00 */
[----:B------:R-:W-:Y:S02]  /*0630*/  CS2R R34, SRZ ;  /* 0x0000000000227805 */ /* 0x000fe4000001ff00 */
[----:B------:R-:W-:Y:S02]  /*0640*/  R2UR UR17, R15 ;  /* 0x000000000f1172ca */ /* 0x000fe400000e0000 */
[----:B------:R-:W-:Y:S02]  /*0650*/  CS2R R36, SRZ ;  /* 0x0000000000247805 */ /* 0x000fe4000001ff00 */
[----:B------:R-:W-:Y:S01]  /*0660*/  CS2R R38, SRZ ;  /* 0x0000000000267805 */ /* 0x000fe2000001ff00 */
[----:B------:R-:W2:Y:S01]  /*0670*/  I2F.RP R12, R5 ;  /* 0x00000005000c7306 */ /* 0x000ea20000209400 */
[----:B------:R-:W-:Y:S01]  /*0680*/  UIADD3 UR18, UR12, 0x1000, URZ ;  /* 0x000010000c127890 */ /* 0x000fe2000fffe03f */
[----:B------:R-:W-:-:S06]  /*0690*/  ULDC UR16, c[0x0][0x230] ;  /* 0x00008c0000107ab9 */ /* 0x000fcc0000000800 */
[----:B-1----:R-:W1:Y:S01]  /*06a0*/  MUFU.RCP R14, R14 ;  /* 0x0000000e000e7308 */ /* 0x002e620000001000 */
[----:B------:R-:W-:Y:S02]  /*06b0*/  UIADD3 UR4, UR13, UR17, URZ ;  /* 0x000000110d047290 */ /* 0x000fe4000fffe03f */
[----:B------:R-:W-:Y:S02]  /*06c0*/  ULOP3.LUT UR11, UR13, 0x7, UR17, 0xf8, !UPT ;  /* 0x000000070d0b7892 */ /* 0x000fe4000f8ef811 */
[----:B------:R-:W-:-:S03]  /*06d0*/  UIADD3 UR5, UR4, 0x38, URZ ;  /* 0x0000003804057890 */ /* 0x000fc6000fffe03f */
[----:B--2---:R-:W2:Y:S01]  /*06e0*/  MUFU.RCP R12, R12 ;  /* 0x0000000c000c7308 */ /* 0x004ea20000001000 */
[----:B------:R-:W-:Y:S02]  /*06f0*/  ULOP3.LUT UR6, UR11, 0x30, URZ, 0xfc, !UPT ;  /* 0x000000300b067892 */ /* 0x000fe4000f8efc3f */
[----:B------:R-:W-:Y:S02]  /*0700*/  ULOP3.LUT UR7, UR11, 0x28, URZ, 0xfc, !UPT ;  /* 0x000000280b077892 */ /* 0x000fe4000f8efc3f */
[----:B------:R-:W-:Y:S02]  /*0710*/  ULOP3.LUT UR8, UR11, 0x20, URZ, 0xfc, !UPT ;  /* 0x000000200b087892 */ /* 0x000fe4000f8efc3f */
[----:B------:R-:W-:Y:S01]  /*0720*/  UIADD3 UR4, UR4, 0x18, URZ ;  /* 0x0000001804047890 */ /* 0x000fe2000fffe03f */
[----:B-1----:R-:W-:Y:S01]  /*0730*/  VIADD R8, R14, 0xffffffe ;  /* 0x0ffffffe0e087836 */ /* 0x002fe20000000000 */
[----:B------:R-:W-:Y:S02]  /*0740*/  ULOP3.LUT UR9, UR11, 0x10, URZ, 0xfc, !UPT ;  /* 0x000000100b097892 */ /* 0x000fe4000f8efc3f */
[----:B------:R-:W-:Y:S01]  /*0750*/  IMAD.U32 R16, RZ, RZ, UR8 ;  /* 0x00000008ff107e24 */ /* 0x000fe2000f8e00ff */
[----:B------:R-:W-:Y:S01]  /*0760*/  ULOP3.LUT UR10, UR11, 0x8, URZ, 0xfc, !UPT ;  /* 0x000000080b0a7892 */ /* 0x000fe2000f8efc3f */
[----:B------:R1:W3:Y:S03]  /*0770*/  F2I.FTZ.U32.TRUNC.NTZ R9, R8 ;  /* 0x0000000800097305 */ /* 0x0002e6000021f000 */
[----:B------:R-:W-:Y:S01]  /*0780*/  IABS R19, R16 ;  /* 0x0000001000137213 */ /* 0x000fe20000000000 */
[----:B--2---:R-:W-:-:S04]  /*0790*/  VIADD R6, R12, 0xffffffe ;  /* 0x0ffffffe0c067836 */ /* 0x004fc80000000000 */
[----:B------:R2:W4:Y:S01]  /*07a0*/  F2I.FTZ.U32.TRUNC.NTZ R7, R6 ;  /* 0x0000000600077305 */ /* 0x000522000021f000 */
[----:B-1----:R-:W-:Y:S02]  /*07b0*/  IMAD.MOV.U32 R8, RZ, RZ, RZ ;  /* 0x000000ffff087224 */ /* 0x002fe400078e00ff */
[----:B---3--:R-:W-:Y:S02]  /*07c0*/  IMAD.MOV R15, RZ, RZ, -R9 ;  /* 0x000000ffff0f7224 */ /* 0x008fe400078e0a09 */
[----:B--2---:R-:W-:Y:S02]  /*07d0*/  IMAD.MOV.U32 R6, RZ, RZ, RZ ;  /* 0x000000ffff067224 */ /* 0x004fe400078e00ff */
[----:B------:R-:W-:Y:S02]  /*07e0*/  IMAD R15, R15, R4, RZ ;  /* 0x000000040f0f7224 */ /* 0x000fe400078e02ff */
[----:B----4-:R-:W-:Y:S02]  /*07f0*/  IMAD.MOV R12, RZ, RZ, -R7 ;  /* 0x000000ffff0c7224 */ /* 0x010fe400078e0a07 */
[----:B------:R-:W-:Y:S01]  /*0800*/  IMAD.HI.U32 R8, R9, R15, R8 ;  /* 0x0000000f09087227 */ /* 0x000fe200078e0008 */
[----:B------:R-:W-:-:S03]  /*0810*/  IABS R15, R2 ;  /* 0x00000002000f7213 */ /* 0x000fc60000000000 */
[----:B------:R-:W-:-:S04]  /*0820*/  IMAD R9, R12, R5, RZ ;  /* 0x000000050c097224 */ /* 0x000fc800078e02ff */
[----:B------:R-:W-:-:S04]  /*0830*/  IMAD.HI.U32 R6, R7, R9, R6 ;  /* 0x0000000907067227 */ /* 0x000fc800078e0006 */
[----:B------:R-:W-:Y:S02]  /*0840*/  IMAD.U32 R7, RZ, RZ, UR5 ;  /* 0x00000005ff077e24 */ /* 0x000fe4000f8e00ff */
[----:B------:R-:W-:-:S03]  /*0850*/  IMAD.U32 R9, RZ, RZ, UR6 ;  /* 0x00000006ff097e24 */ /* 0x000fc6000f8e00ff */
[----:B------:R-:W-:Y:S01]  /*0860*/  IABS R12, R7 ;  /* 0x00000007000c7213 */ /* 0x000fe20000000000 */
[----:B------:R-:W-:Y:S01]  /*0870*/  IMAD.U32 R7, RZ, RZ, UR7 ;  /* 0x00000007ff077e24 */ /* 0x000fe2000f8e00ff */
[----:B------:R-:W-:Y:S01]  /*0880*/  IABS R14, R9 ;  /* 0x00000009000e7213 */ /* 0x000fe20000000000 */
[----:B------:R-:W-:-:S03]  /*0890*/  IMAD.HI.U32 R9, R8, R15, RZ ;  /* 0x0000000f08097227 */ /* 0x000fc600078e00ff */
[----:B------:R-:W-:Y:S01]  /*08a0*/  IABS R17, R7 ;  /* 0x0000000700117213 */ /* 0x000fe20000000000 */
[----:B------:R-:W-:-:S04]  /*08b0*/  IMAD.HI.U32 R7, R6, R12, RZ ;  /* 0x0000000c06077227 */ /* 0x000fc800078e00ff */
[----:B------:R-:W-:Y:S02]  /*08c0*/  IMAD.MOV R18, RZ, RZ, -R9 ;  /* 0x000000ffff127224 */ /* 0x000fe400078e0a09 */
[----:B------:R-:W-:-:S04]  /*08d0*/  IMAD.HI.U32 R8, R6, R14, RZ ;  /* 0x0000000e06087227 */ /* 0x000fc800078e00ff */
[----:B------:R-:W-:Y:S02]  /*08e0*/  IMAD.MOV R9, RZ, RZ, -R7 ;  /* 0x000000ffff097224 */ /* 0x000fe400078e0a07 */
[----:B------:R-:W-:-:S04]  /*08f0*/  IMAD.HI.U32 R7, R6, R17, RZ ;  /* 0x0000001106077227 */ /* 0x000fc800078e00ff */
[----:B------:R-:W-:Y:S02]  /*0900*/  IMAD.MOV R16, RZ, RZ, -R8 ;  /* 0x000000ffff107224 */ /* 0x000fe400078e0a08 */
[C---:B------:R-:W-:Y:S02]  /*0910*/  IMAD R15, R4.reuse, R18, R15 ;  /* 0x00000012040f7224 */ /* 0x040fe400078e020f */
[C---:B------:R-:W-:Y:S02]  /*0920*/  IMAD R8, R5.reuse, R9, R12 ;  /* 0x0000000905087224 */ /* 0x040fe400078e020c */
[----:B------:R-:W-:Y:S01]  /*0930*/  IMAD.MOV R18, RZ, RZ, -R7 ;  /* 0x000000ffff127224 */ /* 0x000fe200078e0a07 */
[----:B------:R-:W-:Y:S01]  /*0940*/  ISETP.GT.U32.AND P0, PT, R4, R15, PT ;  /* 0x0000000f0400720c */ /* 0x000fe20003f04070 */
[----:B------:R-:W-:Y:S01]  /*0950*/  IMAD.U32 R9, RZ, RZ, UR4 ;  /* 0x00000004ff097e24 */ /* 0x000fe2000f8e00ff */
[----:B------:R-:W-:Y:S01]  /*0960*/  ISETP.GT.U32.AND P6, PT, R5, R8, PT ;  /* 0x000000080500720c */ /* 0x000fe20003fc4070 */
[----:B------:R-:W-:-:S04]  /*0970*/  IMAD.HI.U32 R7, R6, R19, RZ ;  /* 0x0000001306077227 */ /* 0x000fc800078e00ff */
[C---:B------:R-:W-:Y:S02]  /*0980*/  IMAD R12, R5.reuse, R16, R14 ;  /* 0x00000010050c7224 */ /* 0x040fe400078e020e */
[C---:B------:R-:W-:Y:S01]  /*0990*/  IMAD R14, R5.reuse, R18, R17 ;  /* 0x00000012050e7224 */ /* 0x040fe200078e0211 */
[----:B------:R-:W-:Y:S01]  /*09a0*/  IABS R18, R9 ;  /* 0x0000000900127213 */ /* 0x000fe20000000000 */
[----:B------:R-:W-:Y:S01]  /*09b0*/  IMAD.MOV R16, RZ, RZ, -R7 ;  /* 0x000000ffff107224 */ /* 0x000fe200078e0a07 */
[C---:B------:R-:W-:Y:S01]  /*09c0*/  ISETP.GT.U32.AND P4, PT, R5.reuse, R12, PT ;  /* 0x0000000c0500720c */ /* 0x040fe20003f84070 */
[----:B------:R-:W-:Y:S01]  /*09d0*/  IMAD.U32 R7, RZ, RZ, UR9 ;  /* 0x00000009ff077e24 */ /* 0x000fe2000f8e00ff */
[----:B------:R-:W-:Y:S01]  /*09e0*/  ISETP.GT.U32.AND P5, PT, R5, R14, PT ;  /* 0x0000000e0500720c */ /* 0x000fe20003fa4070 */
[----:B------:R-:W-:Y:S02]  /*09f0*/  IMAD.U32 R9, RZ, RZ, UR10 ;  /* 0x0000000aff097e24 */ /* 0x000fe4000f8e00ff */
[----:B------:R-:W-:Y:S01]  /*0a00*/  IMAD.U32 R17, RZ, RZ, UR11 ;  /* 0x0000000bff117e24 */ /* 0x000fe2000f8e00ff */
[----:B------:R-:W-:Y:S01]  /*0a10*/  IABS R22, R7 ;  /* 0x0000000700167213 */ /* 0x000fe20000000000 */
[----:B------:R-:W-:Y:S01]  /*0a20*/  IMAD.HI.U32 R7, R6, R18, RZ ;  /* 0x0000001206077227 */ /* 0x000fe200078e00ff */
[----:B------:R-:W-:-:S02]  /*0a30*/  IABS R24, R9 ;  /* 0x0000000900187213 */ /* 0x000fc40000000000 */
[----:B------:R-:W-:Y:S01]  /*0a40*/  IABS R26, R17 ;  /* 0x00000011001a7213 */ /* 0x000fe20000000000 */
[C---:B------:R-:W-:Y:S01]  /*0a50*/  IMAD R16, R5.reuse, R16, R19 ;  /* 0x0000001005107224 */ /* 0x040fe200078e0213 */
[----:B------:R-:W-:Y:S01]  /*0a60*/  LOP3.LUT R19, R0, 0x1f, RZ, 0xc0, !PT ;  /* 0x0000001f00137812 */ /* 0x000fe200078ec0ff */
[----:B------:R-:W-:Y:S02]  /*0a70*/  IMAD.MOV R17, RZ, RZ, -R7 ;  /* 0x000000ffff117224 */ /* 0x000fe400078e0a07 */
[----:B------:R-:W-:Y:S01]  /*0a80*/  IMAD.HI.U32 R7, R6, R22, RZ ;  /* 0x0000001606077227 */ /* 0x000fe200078e00ff */
[----:B------:R-:W-:-:S03]  /*0a90*/  ISETP.GT.U32.AND P1, PT, R5, R16, PT ;  /* 0x000000100500720c */ /* 0x000fc60003f24070 */
[----:B------:R-:W-:-:S04]  /*0aa0*/  IMAD.HI.U32 R9, R6, R24, RZ ;  /* 0x0000001806097227 */ /* 0x000fc800078e00ff */
[----:B------:R-:W-:-:S04]  /*0ab0*/  IMAD.HI.U32 R6, R6, R26, RZ ;  /* 0x0000001a06067227 */ /* 0x000fc800078e00ff */
[----:B------:R-:W-:Y:S02]  /*0ac0*/  IMAD.MOV R7, RZ, RZ, -R7 ;  /* 0x000000ffff077224 */ /* 0x000fe400078e0a07 */
[----:B------:R-:W-:Y:S02]  /*0ad0*/  IMAD.MOV R9, RZ, RZ, -R9 ;  /* 0x000000ffff097224 */ /* 0x000fe400078e0a09 */
[----:B------:R-:W-:Y:S02]  /*0ae0*/  IMAD.MOV R6, RZ, RZ, -R6 ;  /* 0x000000ffff067224 */ /* 0x000fe400078e0a06 */
[C---:B------:R-:W-:Y:S02]  /*0af0*/  IMAD R18, R5.reuse, R17, R18 ;  /* 0x0000001105127224 */ /* 0x040fe400078e0212 */
[C---:B------:R-:W-:Y:S02]  /*0b00*/  IMAD R22, R5.reuse, R7, R22 ;  /* 0x0000000705167224 */ /* 0x040fe400078e0216 */
[C---:B------:R-:W-:Y:S01]  /*0b10*/  IMAD R24, R5.reuse, R9, R24 ;  /* 0x0000000905187224 */ /* 0x040fe200078e0218 */
[C---:B------:R-:W-:Y:S01]  /*0b20*/  ISETP.GT.U32.AND P2, PT, R5.reuse, R18, PT ;  /* 0x000000120500720c */ /* 0x040fe20003f44070 */
[C---:B------:R-:W-:Y:S01]  /*0b30*/  IMAD R26, R5.reuse, R6, R26 ;  /* 0x00000006051a7224 */ /* 0x040fe200078e021a */
[C---:B------:R-:W-:Y:S01]  /*0b40*/  ISETP.GT.U32.AND P3, PT, R5.reuse, R22, PT ;  /* 0x000000160500720c */ /* 0x040fe20003f64070 */
[--C-:B------:R-:W-:Y:S01]  /*0b50*/  @!P6 IMAD.IADD R8, R8, 0x1, -R5.reuse ;  /* 0x000000010808e824 */ /* 0x100fe200078e0a05 */
[C---:B------:R-:W-:Y:S01]  /*0b60*/  ISETP.GT.U32.AND P6, PT, R5.reuse, R24, PT ;  /* 0x000000180500720c */ /* 0x040fe20003fc4070 */
[--C-:B------:R-:W-:Y:S01]  /*0b70*/  @!P4 IMAD.IADD R12, R12, 0x1, -R5.reuse ;  /* 0x000000010c0cc824 */ /* 0x100fe200078e0a05 */
[C---:B------:R-:W-:Y:S01]  /*0b80*/  ISETP.GT.U32.AND P4, PT, R5.reuse, R26, PT ;  /* 0x0000001a0500720c */ /* 0x040fe20003f84070 */
[--C-:B------:R-:W-:Y:S01]  /*0b90*/  @!P5 IMAD.IADD R14, R14, 0x1, -R5.reuse ;  /* 0x000000010e0ed824 */ /* 0x100fe200078e0a05 */
[C---:B------:R-:W-:Y:S01]  /*0ba0*/  ISETP.GT.U32.AND P5, PT, R5.reuse, R8, PT ;  /* 0x000000080500720c */ /* 0x040fe20003fa4070 */
[----:B------:R-:W-:Y:S01]  /*0bb0*/  @!P1 IMAD.IADD R16, R16, 0x1, -R5 ;  /* 0x0000000110109824 */ /* 0x000fe200078e0a05 */
[----:B------:R-:W-:Y:S01]  /*0bc0*/  ISETP.GT.U32.AND P1, PT, R5, R12, PT ;  /* 0x0000000c0500720c */ /* 0x000fe20003f24070 */
[--C-:B------:R-:W-:Y:S01]  /*0bd0*/  @!P0 IMAD.IADD R15, R15, 0x1, -R4.reuse ;  /* 0x000000010f0f8824 */ /* 0x100fe200078e0a04 */
[----:B------:R-:W-:Y:S01]  /*0be0*/  SHF.R.S32.HI R6, RZ, 0x1f, R13 ;  /* 0x0000001fff067819 */ /* 0x000fe2000001140d */
[--C-:B------:R-:W-:Y:S01]  /*0bf0*/  @!P2 IMAD.IADD R18, R18, 0x1, -R5.reuse ;  /* 0x000000011212a824 */ /* 0x100fe200078e0a05 */
[C---:B------:R-:W-:Y:S01]  /*0c00*/  ISETP.GT.U32.AND P2, PT, R5.reuse, R14, PT ;  /* 0x0000000e0500720c */ /* 0x040fe20003f44070 */
[--C-:B------:R-:W-:Y:S01]  /*0c10*/  @!P3 IMAD.IADD R22, R22, 0x1, -R5.reuse ;  /* 0x000000011616b824 */ /* 0x100fe200078e0a05 */
[----:B------:R-:W-:Y:S01]  /*0c20*/  ISETP.GT.U32.AND P0, PT, R4, R15, PT ;  /* 0x0000000f0400720c */ /* 0x000fe20003f04070 */
[--C-:B------:R-:W-:Y:S01]  /*0c30*/  @!P6 IMAD.IADD R24, R24, 0x1, -R5.reuse ;  /* 0x000000011818e824 */ /* 0x100fe200078e0a05 */
[C---:B------:R-:W-:Y:S01]  /*0c40*/  ISETP.GT.U32.AND P3, PT, R5.reuse, R16, PT ;  /* 0x000000100500720c */ /* 0x040fe20003f64070 */
[--C-:B------:R-:W-:Y:S01]  /*0c50*/  @!P4 IMAD.IADD R26, R26, 0x1, -R5.reuse ;  /* 0x000000011a1ac824 */ /* 0x100fe200078e0a05 */
[C---:B------:R-:W-:Y:S01]  /*0c60*/  ISETP.GT.U32.AND P4, PT, R5.reuse, R18, PT ;  /* 0x000000120500720c */ /* 0x040fe20003f84070 */
[--C-:B------:R-:W-:Y:S01]  /*0c70*/  @!P5 IMAD.IADD R8, R8, 0x1, -R5.reuse ;  /* 0x000000010808d824 */ /* 0x100fe200078e0a05 */
[C---:B------:R-:W-:Y:S01]  /*0c80*/  ISETP.GT.U32.AND P5, PT, R5.reuse, R22, PT ;  /* 0x000000160500720c */ /* 0x040fe20003fa4070 */
[--C-:B------:R-:W-:Y:S01]  /*0c90*/  @!P1 IMAD.IADD R12, R12, 0x1, -R5.reuse ;  /* 0x000000010c0c9824 */ /* 0x100fe200078e0a05 */
[C---:B------:R-:W-:Y:S01]  /*0ca0*/  ISETP.GT.U32.AND P6, PT, R5.reuse, R24, PT ;  /* 0x000000180500720c */ /* 0x040fe20003fc4070 */
[----:B------:R-:W-:Y:S01]  /*0cb0*/  IMAD.SHL.U32 R7, R0, 0x2, RZ ;  /* 0x0000000200077824 */ /* 0x000fe200078e00ff */
[----:B------:R-:W-:Y:S01]  /*0cc0*/  ISETP.GT.U32.AND P1, PT, R5, R26, PT ;  /* 0x0000001a0500720c */ /* 0x000fe20003f24070 */
[--C-:B------:R-:W-:Y:S01]  /*0cd0*/  @!P2 IMAD.IADD R14, R14, 0x1, -R5.reuse ;  /* 0x000000010e0ea824 */ /* 0x100fe200078e0a05 */
[----:B------:R-:W-:Y:S01]  /*0ce0*/  ISETP.NE.AND P2, PT, R10, RZ, PT ;  /* 0x000000ff0a00720c */ /* 0x000fe20003f45270 */
[----:B------:R-:W-:Y:S01]  /*0cf0*/  @!P0 IMAD.IADD R15, R15, 0x1, -R4 ;  /* 0x000000010f0f8824 */ /* 0x000fe200078e0a04 */
[----:B------:R-:W-:Y:S01]  /*0d00*/  ISETP.GE.AND P0, PT, R2, RZ, PT ;  /* 0x000000ff0200720c */ /* 0x000fe20003f06270 */
[--C-:B------:R-:W-:Y:S01]  /*0d10*/  @!P3 IMAD.IADD R16, R16, 0x1, -R5.reuse ;  /* 0x000000011010b824 */ /* 0x100fe200078e0a05 */
[----:B------:R-:W-:Y:S01]  /*0d20*/  ISETP.LE.AND P3, PT, RZ, UR5, PT ;  /* 0x00000005ff007c0c */ /* 0x000fe2000bf63270 */
[--C-:B------:R-:W-:Y:S01]  /*0d30*/  @!P4 IMAD.IADD R18, R18, 0x1, -R5.reuse ;  /* 0x000000011212c824 */ /* 0x100fe200078e0a05 */
[----:B------:R-:W-:Y:S01]  /*0d40*/  ISETP.LE.AND P4, PT, RZ, UR11, PT ;  /* 0x0000000bff007c0c */ /* 0x000fe2000bf83270 */
[--C-:B------:R-:W-:Y:S01]  /*0d50*/  @!P5 IMAD.IADD R22, R22, 0x1, -R5.reuse ;  /* 0x000000011616d824 */ /* 0x100fe200078e0a05 */
[----:B------:R-:W-:Y:S01]  /*0d60*/  ISETP.LE.AND P5, PT, RZ, UR4, PT ;  /* 0x00000004ff007c0c */ /* 0x000fe2000bfa3270 */
[--C-:B------:R-:W-:Y:S01]  /*0d70*/  @!P6 IMAD.IADD R24, R24, 0x1, -R5.reuse ;  /* 0x000000011818e824 */ /* 0x100fe200078e0a05 */
[----:B------:R-:W-:Y:S01]  /*0d80*/  LOP3.LUT R4, R0, 0xc0, RZ, 0xc0, !PT ;  /* 0x000000c000047812 */ /* 0x000fe200078ec0ff */
[----:B------:R-:W-:Y:S01]  /*0d90*/  @!P1 IMAD.IADD R26, R26, 0x1, -R5 ;  /* 0x000000011a1a9824 */ /* 0x000fe200078e0a05 */
[----:B------:R-:W-:Y:S01]  /*0da0*/  ISETP.NE.AND P1, PT, R11, RZ, PT ;  /* 0x000000ff0b00720c */ /* 0x000fe20003f25270 */
[----:B------:R-:W1:Y:S01]  /*0db0*/  LDC R5, c[0x0][0x240] ;  /* 0x00009000ff057b82 */ /* 0x000e620000000800 */
[----:B------:R-:W-:Y:S01]  /*0dc0*/  LOP3.LUT R11, RZ, R11, RZ, 0x33, !PT ;  /* 0x0000000bff0b7212 */ /* 0x000fe200078e33ff */
[----:B------:R-:W-:Y:S01]  /*0dd0*/  @!P0 IMAD.MOV R15, RZ, RZ, -R15 ;  /* 0x000000ffff0f8224 */ /* 0x000fe200078e0a0f */
[----:B------:R-:W-:Y:S01]  /*0de0*/  ISETP.LE.AND P0, PT, RZ, UR6, PT ;  /* 0x00000006ff007c0c */ /* 0x000fe2000bf03270 */
[----:B------:R-:W-:Y:S01]  /*0df0*/  @!P3 IMAD.MOV R8, RZ, RZ, -R8 ;  /* 0x000000ffff08b224 */ /* 0x000fe200078e0a08 */
[----:B------:R-:W-:Y:S01]  /*0e00*/  @!P2 LOP3.LUT R15, RZ, R10, RZ, 0x33, !PT ;  /* 0x0000000aff0fa212 */ /* 0x000fe200078e33ff */
[----:B------:R-:W-:Y:S01]  /*0e10*/  @!P4 IMAD.MOV R26, RZ, RZ, -R26 ;  /* 0x000000ffff1ac224 */ /* 0x000fe200078e0a1a */
[----:B------:R-:W-:Y:S01]  /*0e20*/  ISETP.LE.AND P2, PT, RZ, UR7, PT ;  /* 0x00000007ff007c0c */ /* 0x000fe2000bf43270 */
[----:B------:R-:W-:Y:S01]  /*0e30*/  @!P5 IMAD.MOV R18, RZ, RZ, -R18 ;  /* 0x000000ffff12d224 */ /* 0x000fe200078e0a12 */
[----:B------:R-:W-:Y:S01]  /*0e40*/  ISETP.LE.AND P6, PT, RZ, UR8, PT ;  /* 0x00000008ff007c0c */ /* 0x000fe2000bfc3270 */
[----:B------:R-:W-:Y:S01]  /*0e50*/  ULDC UR4, c[0x0][0x234] ;  /* 0x00008d0000047ab9 */ /* 0x000fe20000000800 */
[----:B------:R-:W-:Y:S01]  /*0e60*/  ISETP.LE.AND P3, PT, RZ, UR9, PT ;  /* 0x00000009ff007c0c */ /* 0x000fe2000bf63270 */
[----:B------:R-:W-:Y:S01]  /*0e70*/  IMAD R15, R15, UR4, RZ ;  /* 0x000000040f0f7c24 */ /* 0x000fe2000f8e02ff */
[C---:B------:R-:W-:Y:S01]  /*0e80*/  SEL R18, R11.reuse, R18, !P1 ;  /* 0x000000120b127207 */ /* 0x040fe20004800000 */
[----:B------:R-:W-:Y:S01]  /*0e90*/  ULDC.64 UR6, c[0x0][0x210] ;  /* 0x0000840000067ab9 */ /* 0x000fe20000000a00 */
[----:B------:R-:W-:Y:S01]  /*0ea0*/  SHF.R.U32.HI R4, RZ, 0x2, R4 ;  /* 0x00000002ff047819 */ /* 0x000fe20000011604 */
[----:B------:R-:W-:Y:S01]  /*0eb0*/  @!P0 IMAD.MOV R12, RZ, RZ, -R12 ;  /* 0x000000ffff0c8224 */ /* 0x000fe200078e0a0c */
[----:B------:R-:W-:Y:S01]  /*0ec0*/  ISETP.LE.AND P0, PT, RZ, UR10, PT ;  /* 0x0000000aff007c0c */ /* 0x000fe2000bf03270 */
[----:B------:R-:W-:Y:S01]  /*0ed0*/  USHF.R.U32.HI UR4, URZ, 0x4, UR12 ;  /* 0x000000043f047899 */ /* 0x000fe2000801160c */
[----:B------:R-:W-:Y:S01]  /*0ee0*/  LOP3.LUT R4, R4, 0x1fe, R7, 0x78, !PT ;  /* 0x000001fe04047812 */ /* 0x000fe200078e7807 */
[----:B------:R-:W-:Y:S01]  /*0ef0*/  @!P2 IMAD.MOV R14, RZ, RZ, -R14 ;  /* 0x000000ffff0ea224 */ /* 0x000fe200078e0a0e */
[----:B------:R-:W2:Y:S01]  /*0f00*/  LDC R7, c[0x0][0x238] ;  /* 0x00008e00ff077b82 */ /* 0x000ea20000000800 */
[----:B------:R-:W-:Y:S01]  /*0f10*/  @!P6 IMAD.MOV R16, RZ, RZ, -R16 ;  /* 0x000000ffff10e224 */ /* 0x000fe200078e0a10 */
[C---:B------:R-:W-:Y:S01]  /*0f20*/  SEL R8, R11.reuse, R8, !P1 ;  /* 0x000000080b087207 */ /* 0x040fe20004800000 */
[-C--:B-1----:R-:W-:Y:S01]  /*0f30*/  IMAD R18, R18, R5.reuse, RZ ;  /* 0x0000000512127224 */ /* 0x082fe200078e02ff */
[C---:B------:R-:W-:Y:S01]  /*0f40*/  SEL R12, R11.reuse, R12, !P1 ;  /* 0x0000000c0b0c7207 */ /* 0x040fe20004800000 */
[----:B------:R-:W-:Y:S01]  /*0f50*/  @!P3 IMAD.MOV R22, RZ, RZ, -R22 ;  /* 0x000000ffff16b224 */ /* 0x000fe200078e0a16 */
[C---:B------:R-:W-:Y:S01]  /*0f60*/  SEL R14, R11.reuse, R14, !P1 ;  /* 0x0000000e0b0e7207 */ /* 0x040fe20004800000 */
[-C--:B------:R-:W-:Y:S01]  /*0f70*/  IMAD R8, R8, R5.reuse, RZ ;  /* 0x0000000508087224 */ /* 0x080fe200078e02ff */
[----:B0-----:R-:W-:Y:S01]  /*0f80*/  LEA R66, P4, R18, R20, 0x1 ;  /* 0x0000001412427211 */ /* 0x001fe200078808ff */
[----:B------:R-:W-:Y:S01]  /*0f90*/  @!P0 IMAD.MOV R24, RZ, RZ, -R24 ;  /* 0x000000ffff188224 */ /* 0x000fe200078e0a18 */
[C---:B------:R-:W-:Y:S01]  /*0fa0*/  SEL R16, R11.reuse, R16, !P1 ;  /* 0x000000100b107207 */ /* 0x040fe20004800000 */
[----:B------:R-:W-:Y:S01]  /*0fb0*/  IMAD R12, R12, R5, RZ ;  /* 0x000000050c0c7224 */ /* 0x000fe200078e02ff */
[----:B------:R-:W-:Y:S01]  /*0fc0*/  LEA.HI.X.SX32 R67, R18, R21, 0x1, P4 ;  /* 0x0000001512437211 */ /* 0x000fe200020f0eff */
[-C--:B------:R-:W-:Y:S01]  /*0fd0*/  IMAD R14, R14, R5.reuse, RZ ;  /* 0x000000050e0e7224 */ /* 0x080fe200078e02ff */
[----:B------:R-:W0:Y:S01]  /*0fe0*/  LDC R18, c[0x0][0x23c] ;  /* 0x00008f00ff127b82 */ /* 0x000e220000000800 */
[C---:B------:R-:W-:Y:S01]  /*0ff0*/  SEL R22, R11.reuse, R22, !P1 ;  /* 0x000000160b167207 */ /* 0x040fe20004800000 */
[-C--:B------:R-:W-:Y:S01]  /*1000*/  IMAD R16, R16, R5.reuse, RZ ;  /* 0x0000000510107224 */ /* 0x080fe200078e02ff */
[C---:B------:R-:W-:Y:S01]  /*1010*/  SEL R24, R11.reuse, R24, !P1 ;  /* 0x000000180b187207 */ /* 0x040fe20004800000 */
[----:B------:R-:W-:Y:S01]  /*1020*/  USGXT.U32 UR4, UR4, 0xe ;  /* 0x0000000e0404789a */ /* 0x000fe20008000000 */
[----:B------:R-:W-:Y:S01]  /*1030*/  SEL R11, R11, R26, !P1 ;  /* 0x0000001a0b0b7207 */ /* 0x000fe20004800000 */
[-C--:B------:R-:W-:Y:S01]  /*1040*/  IMAD R22, R22, R5.reuse, RZ ;  /* 0x0000000516167224 */ /* 0x080fe200078e02ff */
[-C--:B------:R-:W-:Y:S01]  /*1050*/  LEA R72, P6, R8, R20.reuse, 0x1 ;  /* 0x0000001408487211 */ /* 0x080fe200078c08ff */
[-C--:B------:R-:W-:Y:S01]  /*1060*/  IMAD R24, R24, R5.reuse, RZ ;  /* 0x0000000518187224 */ /* 0x080fe200078e02ff */
[-C--:B------:R-:W-:Y:S01]  /*1070*/  LEA R56, P1, R12, R20.reuse, 0x1 ;  /* 0x000000140c387211 */ /* 0x080fe200078208ff */
[----:B------:R-:W-:Y:S01]  /*1080*/  IMAD R11, R11, R5, RZ ;  /* 0x000000050b0b7224 */ /* 0x000fe200078e02ff */
[----:B------:R-:W-:-:S02]  /*1090*/  LEA R54, P2, R14, R20, 0x1 ;  /* 0x000000140e367211 */ /* 0x000fc400078408ff */
[----:B------:R-:W-:Y:S02]  /*10a0*/  CS2R R26, SRZ ;  /* 0x00000000001a7805 */ /* 0x000fe4000001ff00 */
[----:B------:R-:W-:Y:S01]  /*10b0*/  LEA.HI R13, R6, R13, RZ, 0x5 ;  /* 0x0000000d060d7211 */ /* 0x000fe200078f28ff */
[----:B------:R-:W-:Y:S01]  /*10c0*/  UMOV UR8, 0x80 ;  /* 0x0000008000087882 */ /* 0x000fe20000000000 */
[-C--:B------:R-:W-:Y:S01]  /*10d0*/  LEA.HI.X.SX32 R73, R8, R21.reuse, 0x1, P6 ;  /* 0x0000001508497211 */ /* 0x080fe200030f0eff */
[----:B------:R-:W-:Y:S01]  /*10e0*/  UMOV UR9, 0x40000040 ;  /* 0x4000004000097882 */ /* 0x000fe20000000000 */
[-C--:B------:R-:W-:Y:S01]  /*10f0*/  LEA.HI.X.SX32 R57, R12, R21.reuse, 0x1, P1 ;  /* 0x000000150c397211 */ /* 0x080fe200008f0eff */
[----:B------:R-:W-:Y:S01]  /*1100*/  UMOV UR5, URZ ;  /* 0x0000003f00057c82 */ /* 0x000fe20008000000 */
[----:B------:R-:W-:Y:S01]  /*1110*/  LEA.HI.X.SX32 R55, R14, R21, 0x1, P2 ;  /* 0x000000150e377211 */ /* 0x000fe200010f0eff */
[----:B------:R-:W-:Y:S01]  /*1120*/  UIADD3.64 UR8, UR4, UR8, URZ ;  /* 0x0000000804087297 */ /* 0x000fe2000fffe03f */
[----:B------:R-:W-:-:S02]  /*1130*/  LEA R48, P0, R15, UR6, 0x1 ;  /* 0x000000060f307c11 */ /* 0x000fc4000f8008ff */
[----:B------:R-:W-:Y:S01]  /*1140*/  LEA R68, P3, R16, R20, 0x1 ;  /* 0x0000001410447211 */ /* 0x000fe200078608ff */
[----:B0-----:R-:W-:Y:S01]  /*1150*/  IMAD R19, R19, R18, RZ ;  /* 0x0000001213137224 */ /* 0x001fe200078e02ff */
[-C--:B------:R-:W-:Y:S01]  /*1160*/  LEA R58, P5, R22, R20.reuse, 0x1 ;  /* 0x00000014163a7211 */ /* 0x080fe200078a08ff */
[----:B------:R-:W-:Y:S01]  /*1170*/  IMAD.SHL.U32 R18, R18, 0x20, RZ ;  /* 0x0000002012127824 */ /* 0x000fe200078e00ff */
[-C--:B------:R-:W-:Y:S02]  /*1180*/  LEA R61, P6, R24, R20.reuse, 0x1 ;  /* 0x00000014183d7211 */ /* 0x080fe400078c08ff */
[C---:B------:R-:W-:Y:S02]  /*1190*/  LOP3.LUT R6, R3.reuse, 0x1c, RZ, 0xfc, !PT ;  /* 0x0000001c03067812 */ /* 0x040fe400078efcff */
[C---:B------:R-:W-:Y:S02]  /*11a0*/  LOP3.LUT R8, R3.reuse, 0x18, RZ, 0xfc, !PT ;  /* 0x0000001803087812 */ /* 0x040fe400078efcff */
[C---:B------:R-:W-:Y:S01]  /*11b0*/  LOP3.LUT R9, R3.reuse, 0x14, RZ, 0xfc, !PT ;  /* 0x0000001403097812 */ /* 0x040fe200078efcff */
[-C--:B--2---:R-:W-:Y:S01]  /*11c0*/  IMAD R6, R6, R7.reuse, RZ ;  /* 0x0000000706067224 */ /* 0x084fe200078e02ff */
[C---:B------:R-:W-:Y:S01]  /*11d0*/  LOP3.LUT R10, R3.reuse, 0x10, RZ, 0xfc, !PT ;  /* 0x00000010030a7812 */ /* 0x040fe200078efcff */
[-C--:B------:R-:W-:Y:S01]  /*11e0*/  IMAD R8, R8, R7.reuse, RZ ;  /* 0x0000000708087224 */ /* 0x080fe200078e02ff */
[----:B------:R-:W-:Y:S01]  /*11f0*/  LOP3.LUT R12, R3, 0xc, RZ, 0xfc, !PT ;  /* 0x0000000c030c7812 */ /* 0x000fe200078efcff */
[-C--:B------:R-:W-:Y:S01]  /*1200*/  IMAD R9, R9, R7.reuse, RZ ;  /* 0x0000000709097224 */ /* 0x080fe200078e02ff */
[C---:B------:R-:W-:Y:S01]  /*1210*/  LOP3.LUT R5, R3.reuse, 0x8, RZ, 0xfc, !PT ;  /* 0x0000000803057812 */ /* 0x040fe200078efcff */
[-C--:B------:R-:W-:Y:S01]  /*1220*/  IMAD R10, R10, R7.reuse, RZ ;  /* 0x000000070a0a7224 */ /* 0x080fe200078e02ff */
[----:B------:R-:W-:Y:S01]  /*1230*/  LOP3.LUT R14, R3, 0x4, RZ, 0xfc, !PT ;  /* 0x00000004030e7812 */ /* 0x000fe200078efcff */
[-C--:B------:R-:W-:Y:S01]  /*1240*/  IMAD R12, R12, R7.reuse, RZ ;  /* 0x000000070c0c7224 */ /* 0x080fe200078e02ff */
[----:B------:R-:W-:Y:S01]  /*1250*/  LEA R20, P1, R11, R20, 0x1 ;  /* 0x000000140b147211 */ /* 0x000fe200078208ff */
[----:B------:R-:W-:Y:S01]  /*1260*/  IMAD R5, R5, R7, RZ ;  /* 0x0000000705057224 */ /* 0x000fe200078e02ff */
[----:B------:R-:W-:Y:S01]  /*1270*/  LEA.HI.X.SX32 R69, R16, R21, 0x1, P3 ;  /* 0x0000001510457211 */ /* 0x000fe200018f0eff */
[----:B------:R-:W-:Y:S01]  /*1280*/  IMAD R14, R14, R7, RZ ;  /* 0x000000070e0e7224 */ /* 0x000fe200078e02ff */
[----:B------:R-:W-:-:S02]  /*1290*/  LEA.HI.X.SX32 R70, R24, R21, 0x1, P6 ;  /* 0x0000001518467211 */ /* 0x000fc400030f0eff */
[----:B------:R-:W-:Y:S02]  /*12a0*/  CS2R R24, SRZ ;  /* 0x0000000000187805 */ /* 0x000fe4000001ff00 */
[----:B------:R-:W-:Y:S01]  /*12b0*/  LEA.HI.X.SX32 R49, R15, UR7, 0x1, P0 ;  /* 0x000000070f317c11 */ /* 0x000fe200080f0eff */
[----:B------:R-:W-:Y:S01]  /*12c0*/  IMAD.SHL.U32 R15, R7, 0x20, RZ ;  /* 0x00000020070f7824 */ /* 0x000fe200078e00ff */
[----:B------:R-:W-:Y:S01]  /*12d0*/  LEA.HI.X.SX32 R59, R22, R21, 0x1, P5 ;  /* 0x00000015163b7211 */ /* 0x000fe200028f0eff */
[----:B------:R-:W-:Y:S01]  /*12e0*/  IMAD R16, R3, R7, RZ ;  /* 0x0000000703107224 */ /* 0x000fe200078e02ff */
[----:B------:R-:W-:Y:S02]  /*12f0*/  LEA.HI.X.SX32 R63, R11, R21, 0x1, P1 ;  /* 0x000000150b3f7211 */ /* 0x000fe400008f0eff */
[----:B------:R-:W-:Y:S02]  /*1300*/  SHF.R.S32.HI R13, RZ, 0x5, R13 ;  /* 0x00000005ff0d7819 */ /* 0x000fe4000001140d */
[----:B------:R-:W-:-:S07]  /*1310*/  LOP3.LUT R17, R4, 0x40, RZ, 0x3c, !PT ;  /* 0x0000004004117812 */ /* 0x000fce00078e3cff */
.L_x_1:
[C---:B------:R-:W-:Y:S01]  /*1320*/  LOP3.LUT R7, R3.reuse, 0x4, RZ, 0xfc, !PT ;  /* 0x0000000403077812 */ /* 0x040fe200078efcff */
[--C-:B------:R-:W-:Y:S01]  /*1330*/  IMAD.WIDE R42, R16, 0x2, R48.reuse ;  /* 0x00000002102a7825 */ /* 0x100fe200078e0230 */
[C---:B------:R-:W-:Y:S02]  /*1340*/  LOP3.LUT R11, R3.reuse, 0x8, RZ, 0xfc, !PT ;  /* 0x00000008030b7812 */ /* 0x040fe400078efcff */
[C---:B------:R-:W-:Y:S01]  /*1350*/  ISETP.GE.AND P6, PT, R3.reuse, UR16, PT ;  /* 0x0000001003007c0c */ /* 0x040fe2000bfc6270 */
[----:B------:R-:W-:Y:S01]  /*1360*/  IMAD.WIDE R46, R14, 0x2, R48 ;  /* 0x000000020e2e7825 */ /* 0x000fe200078e0230 */
[----:B------:R-:W-:Y:S02]  /*1370*/  LOP3.LUT R21, R3, 0xc, RZ, 0xfc, !PT ;  /* 0x0000000c03157812 */ /* 0x000fe400078efcff */
[----:B------:R-:W-:Y:S02]  /*1380*/  ISETP.GE.AND P1, PT, R7, UR16, PT ;  /* 0x0000001007007c0c */ /* 0x000fe4000bf26270 */
[----:B------:R-:W-:-:S02]  /*1390*/  ISETP.GE.AND P0, PT, R11, UR16, PT ;  /* 0x000000100b007c0c */ /* 0x000fc4000bf06270 */
[C---:B------:R-:W-:Y:S02]  /*13a0*/  LOP3.LUT R7, R3.reuse, 0x10, RZ, 0xfc, !PT ;  /* 0x0000001003077812 */ /* 0x040fe400078efcff */
[----:B------:R-:W-:Y:S02]  /*13b0*/  LOP3.LUT R11, R3, 0x14, RZ, 0xfc, !PT ;  /* 0x00000014030b7812 */ /* 0x000fe400078efcff */
[----:B------:R-:W-:Y:S02]  /*13c0*/  ISETP.GE.AND P2, PT, R21, UR16, PT ;  /* 0x0000001015007c0c */ /* 0x000fe4000bf46270 */
[----:B------:R-:W-:Y:S02]  /*13d0*/  PRMT R21, RZ, 0x7610, R21 ;  /* 0x00007610ff157816 */ /* 0x000fe40000000015 */
[----:B------:R-:W-:Y:S02]  /*13e0*/  ISETP.GE.AND P3, PT, R7, UR16, PT ;  /* 0x0000001007007c0c */ /* 0x000fe4000bf66270 */
[----:B------:R-:W-:-:S02]  /*13f0*/  ISETP.GE.AND P4, PT, R11, UR16, PT ;  /* 0x000000100b007c0c */ /* 0x000fc4000bf86270 */
[C---:B------:R-:W-:Y:S01]  /*1400*/  LOP3.LUT R11, R3.reuse, 0x1c, RZ, 0xfc, !PT ;  /* 0x0000001c030b7812 */ /* 0x040fe200078efcff */
[----:B------:R-:W2:Y:S01]  /*1410*/  @!P6 LDG.E.U16 R21, desc[UR14][R42.64] ;  /* 0x0000000e2a15e981 */ /* 0x000ea2000c1e1500 */
[----:B------:R-:W-:Y:S02]  /*1420*/  LOP3.LUT R7, R3, 0x18, RZ, 0xfc, !PT ;  /* 0x0000001803077812 */ /* 0x000fe400078efcff */
[----:B------:R-:W-:Y:S01]  /*1430*/  ISETP.GE.AND P6, PT, R11, UR16, PT ;  /* 0x000000100b007c0c */ /* 0x000fe2000bfc6270 */
[----:B------:R-:W-:Y:S01]  /*1440*/  IMAD.WIDE R44, R10, 0x2, R48 ;  /* 0x000000020a2c7825 */ /* 0x000fe200078e0230 */
[----:B------:R-:W-:Y:S02]  /*1450*/  PRMT R64, RZ, 0x7610, R64 ;  /* 0x00007610ff407816 */ /* 0x000fe40000000040 */
[----:B------:R-:W-:Y:S02]  /*1460*/  PRMT R11, RZ, 0x7610, R11 ;  /* 0x00007610ff0b7816 */ /* 0x000fe4000000000b */
[----:B------:R-:W-:-:S02]  /*1470*/  ISETP.GE.AND P5, PT, R7, UR16, PT ;  /* 0x0000001007007c0c */ /* 0x000fc4000bfa6270 */
[----:B------:R-:W-:Y:S01]  /*1480*/  LOP3.LUT R7, R0, 0x1f, RZ, 0xc0, !PT ;  /* 0x0000001f00077812 */ /* 0x000fe200078ec0ff */
[----:B------:R-:W3:Y:S01]  /*1490*/  @!P1 LDG.E.U16 R64, desc[UR14][R46.64] ;  /* 0x0000000e2e409981 */ /* 0x000ee2000c1e1500 */
[----:B------:R-:W-:Y:S02]  /*14a0*/  PRMT R62, RZ, 0x7610, R62 ;  /* 0x00007610ff3e7816 */ /* 0x000fe4000000003e */
[----:B------:R-:W-:Y:S01]  /*14b0*/  ISETP.GE.AND P1, PT, R7, UR16, PT ;  /* 0x0000001007007c0c */ /* 0x000fe2000bf26270 */
[----:B------:R0:W4:Y:S01]  /*14c0*/  @!P3 LDG.E.U16 R11, desc[UR14][R44.64] ;  /* 0x0000000e2c0bb981 */ /* 0x000122000c1e1500 */
[----:B------:R-:W-:Y:S01]  /*14d0*/  PRMT R7, RZ, 0x7610, R7 ;  /* 0x00007610ff077816 */ /* 0x000fe20000000007 */
[----:B------:R-:W-:Y:S01]  /*14e0*/  IMAD.WIDE R22, R5, 0x2, R48 ;  /* 0x0000000205167825 */ /* 0x000fe200078e0230 */
[----:B------:R-:W-:Y:S02]  /*14f0*/  PRMT R60, RZ, 0x7610, R60 ;  /* 0x00007610ff3c7816 */ /* 0x000fe4000000003c */
[----:B------:R-:W-:Y:S01]  /*1500*/  PRMT R65, RZ, 0x7610, R65 ;  /* 0x00007610ff417816 */ /* 0x000fe20000000041 */
[----:B------:R-:W-:Y:S01]  /*1510*/  IMAD.WIDE R40, R12, 0x2, R48 ;  /* 0x000000020c287825 */ /* 0x000fe200078e0230 */
[----:B------:R-:W5:Y:S03]  /*1520*/  @!P0 LDG.E.U16 R7, desc[UR14][R22.64] ;  /* 0x0000000e16078981 */ /* 0x000f66000c1e1500 */
[--C-:B0-----:R-:W-:Y:S01]  /*1530*/  IMAD.MOV.U32 R44, RZ, RZ, R20.reuse ;  /* 0x000000ffff2c7224 */ /* 0x101fe200078e0014 */
[----:B------:R-:W-:Y:S01]  /*1540*/  PRMT R20, RZ, 0x7610, R20 ;  /* 0x00007610ff147816 */ /* 0x000fe20000000014 */
[--C-:B------:R-:W-:Y:S01]  /*1550*/  IMAD.WIDE R50, R9, 0x2, R48.reuse ;  /* 0x0000000209327825 */ /* 0x100fe200078e0230 */
[----:B------:R-:W3:Y:S03]  /*1560*/  @!P2 LDG.E.U16 R62, desc[UR14][R40.64] ;  /* 0x0000000e283ea981 */ /* 0x000ee6000c1e1500 */
[--C-:B------:R-:W-:Y:S01]  /*1570*/  IMAD.WIDE R52, R8, 0x2, R48.reuse ;  /* 0x0000000208347825 */ /* 0x100fe200078e0230 */
[----:B------:R-:W3:Y:S03]  /*1580*/  @!P4 LDG.E.U16 R60, desc[UR14][R50.64] ;  /* 0x0000000e323cc981 */ /* 0x000ee6000c1e1500 */
[----:B------:R-:W-:Y:S01]  /*1590*/  IMAD.WIDE R42, R6, 0x2, R48 ;  /* 0x00000002062a7825 */ /* 0x000fe200078e0230 */
[----:B------:R0:W3:Y:S04]  /*15a0*/  @!P5 LDG.E.U16 R65, desc[UR14][R52.64] ;  /* 0x0000000e3441d981 */ /* 0x0000e8000c1e1500 */
[----:B------:R-:W3:Y:S01]  /*15b0*/  @!P6 LDG.E.U16 R20, desc[UR14][R42.64] ;  /* 0x0000000e2a14e981 */ /* 0x000ee2000c1e1500 */
[----:B------:R-:W-:Y:S01]  /*15c0*/  BAR.SYNC.DEFER_BLOCKING 0x0 ;  /* 0x0000000000007b1d */ /* 0x000fe20000010000 */
[----:B0-----:R-:W-:-:S02]  /*15d0*/  IMAD.MOV.U32 R52, RZ, RZ, R61 ;  /* 0x000000ffff347224 */ /* 0x001fc400078e003d */
[----:B------:R-:W-:Y:S01]  /*15e0*/  IMAD.MOV.U32 R53, RZ, RZ, R70 ;  /* 0x000000ffff357224 */ /* 0x000fe200078e0046 */
[----:B------:R-:W-:Y:S01]  /*15f0*/  PRMT R61, RZ, 0x7610, R61 ;  /* 0x00007610ff3d7816 */ /* 0x000fe2000000003d */
[--C-:B------:R-:W-:Y:S01]  /*1600*/  IMAD.MOV.U32 R45, RZ, RZ, R63.reuse ;  /* 0x000000ffff2d7224 */ /* 0x100fe200078e003f */
[----:B------:R-:W-:Y:S01]  /*1610*/  PRMT R63, RZ, 0x7610, R63 ;  /* 0x00007610ff3f7816 */ /* 0x000fe2000000003f */
[----:B------:R-:W-:-:S04]  /*1620*/  IMAD.WIDE R40, R19, 0x2, R52 ;  /* 0x0000000213287825 */ /* 0x000fc800078e0234 */
[C---:B------:R-:W-:Y:S01]  /*1630*/  IMAD.WIDE R46, R19.reuse, 0x2, R44 ;  /* 0x00000002132e7825 */ /* 0x040fe200078e022c */
[----:B------:R0:W3:Y:S04]  /*1640*/  @!P1 LDG.E.U16 R61, desc[UR14][R40.64] ;  /* 0x0000000e283d9981 */ /* 0x0000e8000c1e1500 */
[----:B------:R1:W3:Y:S01]  /*1650*/  @!P1 LDG.E.U16 R63, desc[UR14][R46.64] ;  /* 0x0000000e2e3f9981 */ /* 0x0002e2000c1e1500 */
[----:B0-----:R-:W-:Y:S02]  /*1660*/  IMAD.MOV.U32 R40, RZ, RZ, R66 ;  /* 0x000000ffff287224 */ /* 0x001fe400078e0042 */
[----:B------:R-:W-:Y:S02]  /*1670*/  IMAD.MOV.U32 R41, RZ, RZ, R67 ;  /* 0x000000ffff297224 */ /* 0x000fe400078e0043 */
[--C-:B-1----:R-:W-:Y:S01]  /*1680*/  IMAD.MOV.U32 R47, RZ, RZ, R69.reuse ;  /* 0x000000ffff2f7224 */ /* 0x102fe200078e0045 */
[----:B------:R-:W-:Y:S01]  /*1690*/  PRMT R69, RZ, 0x7610, R69 ;  /* 0x00007610ff457816 */ /* 0x000fe20000000045 */
[----:B------:R-:W-:Y:S01]  /*16a0*/  IMAD.WIDE R42, R19, 0x2, R40 ;  /* 0x00000002132a7825 */ /* 0x000fe200078e0228 */
[----:B------:R-:W-:-:S03]  /*16b0*/  PRMT R67, RZ, 0x7610, R67 ;  /* 0x00007610ff437816 */ /* 0x000fc60000000043 */
[----:B------:R-:W-:Y:S01]  /*16c0*/  IMAD.MOV.U32 R50, RZ, RZ, R58 ;  /* 0x000000ffff327224 */ /* 0x000fe200078e003a */
[----:B------:R0:W3:Y:S01]  /*16d0*/  @!P1 LDG.E.U16 R69, desc[UR14][R42.64] ;  /* 0x0000000e2a459981 */ /* 0x0000e2000c1e1500 */
[----:B------:R-:W-:Y:S01]  /*16e0*/  IMAD.MOV.U32 R51, RZ, RZ, R59 ;  /* 0x000000ffff337224 */ /* 0x000fe200078e003b */
[----:B------:R-:W-:Y:S01]  /*16f0*/  PRMT R75, RZ, 0x7610, R75 ;  /* 0x00007610ff4b7816 */ /* 0x000fe2000000004b */
[----:B------:R-:W-:Y:S02]  /*1700*/  IMAD.MOV.U32 R46, RZ, RZ, R68 ;  /* 0x000000ffff2e7224 */ /* 0x000fe400078e0044 */
[----:B------:R-:W-:-:S04]  /*1710*/  IMAD.WIDE R22, R19, 0x2, R50 ;  /* 0x0000000213167825 */ /* 0x000fc800078e0232 */
[----:B0-----:R-:W-:Y:S01]  /*1720*/  IMAD.MOV.U32 R42, RZ, RZ, R54 ;  /* 0x000000ffff2a7224 */ /* 0x001fe200078e0036 */
[----:B------:R-:W-:Y:S01]  /*1730*/  PRMT R71, RZ, 0x7610, R71 ;  /* 0x00007610ff477816 */ /* 0x000fe20000000047 */
[----:B------:R-:W-:Y:S01]  /*1740*/  IMAD.MOV.U32 R43, RZ, RZ, R55 ;  /* 0x000000ffff2b7224 */ /* 0x000fe200078e0037 */
[----:B------:R0:W3:Y:S01]  /*1750*/  @!P1 LDG.E.U16 R67, desc[UR14][R22.64] ;  /* 0x0000000e16439981 */ /* 0x0000e2000c1e1500 */
[----:B------:R-:W-:-:S04]  /*1760*/  IMAD.WIDE R54, R19, 0x2, R42 ;  /* 0x0000000213367825 */ /* 0x000fc800078e022a */
[C---:B------:R-:W-:Y:S01]  /*1770*/  IMAD.WIDE R58, R19.reuse, 0x2, R46 ;  /* 0x00000002133a7825 */ /* 0x040fe200078e022e */
[----:B------:R1:W3:Y:S03]  /*1780*/  @!P1 LDG.E.U16 R75, desc[UR14][R54.64] ;  /* 0x0000000e364b9981 */ /* 0x0002e6000c1e1500 */
[----:B0-----:R-:W-:Y:S01]  /*1790*/  IMAD.MOV.U32 R22, RZ, RZ, R56 ;  /* 0x000000ffff167224 */ /* 0x001fe200078e0038 */
[----:B------:R0:W3:Y:S01]  /*17a0*/  @!P1 LDG.E.U16 R71, desc[UR14][R58.64] ;  /* 0x0000000e3a479981 */ /* 0x0000e2000c1e1500 */
[----:B------:R-:W-:Y:S01]  /*17b0*/  IMAD.MOV.U32 R23, RZ, RZ, R57 ;  /* 0x000000ffff177224 */ /* 0x000fe200078e0039 */
[----:B------:R-:W-:Y:S01]  /*17c0*/  PRMT R77, RZ, 0x7610, R77 ;  /* 0x00007610ff4d7816 */ /* 0x000fe2000000004d */
[----:B-1----:R-:W-:Y:S02]  /*17d0*/  IMAD.MOV.U32 R54, RZ, RZ, R72 ;  /* 0x000000ffff367224 */ /* 0x002fe400078e0048 */
[--C-:B------:R-:W-:Y:S01]  /*17e0*/  IMAD.MOV.U32 R55, RZ, RZ, R73.reuse ;  /* 0x000000ffff377224 */ /* 0x100fe200078e0049 */
[----:B------:R-:W-:Y:S01]  /*17f0*/  PRMT R73, RZ, 0x7610, R73 ;  /* 0x00007610ff497816 */ /* 0x000fe20000000049 */
[----:B------:R-:W-:-:S04]  /*1800*/  IMAD.WIDE R56, R19, 0x2, R22 ;  /* 0x0000000213387825 */ /* 0x000fc800078e0216 */
[----:B0-----:R-:W-:Y:S01]  /*1810*/  IMAD.WIDE R58, R19, 0x2, R54 ;  /* 0x00000002133a7825 */ /* 0x001fe200078e0236 */
[----:B------:R-:W3:Y:S04]  /*1820*/  @!P1 LDG.E.U16 R77, desc[UR14][R56.64] ;  /* 0x0000000e384d9981 */ /* 0x000ee8000c1e1500 */
[----:B------:R-:W3:Y:S01]  /*1830*/  @!P1 LDG.E.U16 R73, desc[UR14][R58.64] ;  /* 0x0000000e3a499981 */ /* 0x000ee2000c1e1500 */
[----:B------:R-:W-:-:S04]  /*1840*/  USHF.L.U32 UR6, UR17, 0x5, URZ ;  /* 0x0000000511067899 */ /* 0x000fc8000800063f */
[----:B------:R-:W-:-:S04]  /*1850*/  ULOP3.LUT UR6, UR6, 0x80, URZ, 0xc0, !UPT ;  /* 0x0000008006067892 */ /* 0x000fc8000f8ec03f */
[----:B------:R-:W-:-:S04]  /*1860*/  ULEA.HI UR6, UR18, UR6, URZ, 0x1c ;  /* 0x0000000612067291 */ /* 0x000fc8000f8fe03f */
[----:B------:R-:W-:Y:S01]  /*1870*/  ULOP3.LUT UR6, UR6, 0x3fff, URZ, 0xc0, !UPT ;  /* 0x00003fff06067892 */ /* 0x000fe2000f8ec03f */
[----:B------:R-:W-:Y:S01]  /*1880*/  UMOV UR20, UR4 ;  /* 0x0000000400147c82 */ /* 0x000fe20008000000 */
[----:B------:R-:W-:Y:S01]  /*1890*/  UMOV UR21, 0x40000040 ;  /* 0x4000004000157882 */ /* 0x000fe20000000000 */
[----:B------:R-:W-:-:S04]  /*18a0*/  UMOV UR23, 0x80000020 ;  /* 0x8000002000177882 */ /* 0x000fc80000000000 */
[----:B------:R-:W-:Y:S01]  /*18b0*/  UMOV UR22, UR6 ;  /* 0x0000000600167c82 */ /* 0x000fe20008000000 */
[----:B------:R-:W-:Y:S01]  /*18c0*/  UMOV UR10, 0xfffffffe ;  /* 0xfffffffe000a7882 */ /* 0x000fe20000000000 */
[----:B------:R-:W-:Y:S01]  /*18d0*/  UMOV UR11, 0x7fffffdf ;  /* 0x7fffffdf000b7882 */ /* 0x000fe20000000000 */
[----:B------:R-:W-:Y:S02]  /*18e0*/  UMOV UR7, URZ ;  /* 0x0000003f00077c82 */ /* 0x000fe40008000000 */
[----:B------:R-:W-:Y:S01]  /*18f0*/  UIADD3.64 UR10, UR6, -UR10, URZ ;  /* 0x8000000a060a7297 */ /* 0x000fe2000fffe03f */
[----:B--2---:R-:W-:Y:S04]  /*1900*/  STS.U16 [R4+UR12], R21 ;  /* 0x0000001504007988 */ /* 0x004fe8000800040c */
[----:B----4-:R-:W-:Y:S04]  /*1910*/  STS.U16 [R4+UR12+0x800], R11 ;  /* 0x0008000b04007988 */ /* 0x010fe8000800040c */
[----:B-----5:R-:W-:Y:S04]  /*1920*/  STS.U16 [R4+UR12+0x400], R7 ;  /* 0x0004000704007988 */ /* 0x020fe8000800040c */
[----:B---3--:R-:W-:Y:S04]  /*1930*/  STS.U16 [R4+UR12+0xc00], R65 ;  /* 0x000c004104007988 */ /* 0x008fe8000800040c */
[----:B------:R-:W-:Y:S04]  /*1940*/  STS.U16 [R17+UR12+0x200], R64 ;  /* 0x0002004011007988 */ /* 0x000fe8000800040c */
        /* <DEDUP_REMOVED lines=10> */
[----:B------:R0:W-:Y:S01]  /*19f0*/  STS.U16 [R4+UR12+0x1e00], R73 ;  /* 0x001e004904007988 */ /* 0x0001e2000800040c */
[----:B------:R1:W-:Y:S06]  /*1a00*/  MEMBAR.ALL.CTA ;  /* 0x0000000000007992 */ /* 0x0003ec0000008000 */
[----:B-1----:R-:W1:Y:S02]  /*1a10*/  FENCE.VIEW.ASYNC.S ;  /* 0x00000000000073c6 */ /* 0x002e640000000000 */
[----:B-1----:R-:W-:Y:S06]  /*1a20*/  BAR.SYNC.DEFER_BLOCKING 0x0 ;  /* 0x0000000000007b1d */ /* 0x002fec0000010000 */
[----:B------:R-:W-:-:S06]  /*1a30*/  WARPGROUP.ARRIVE ;  /* 0x00000000000079c5 */ /* 0x000fcc0000000000 */
[----:B------:R-:W-:Y:S01]  /*1a40*/  HGMMA.64x32x16.F32 R24, gdesc[UR20].tnspA, R24 ;  /* 0x20600000141879f0 */ /* 0x000fe20008700818 */
[----:B------:R-:W-:-:S05]  /*1a50*/  VIADD R13, R13, 0xffffffff ;  /* 0xffffffff0d0d7836 */ /* 0x000fca0000000000 */
[----:B------:R-:W-:Y:S01]  /*1a60*/  ISETP.NE.U32.AND P0, PT, R13, RZ, PT ;  /* 0x000000ff0d00720c */ /* 0x000fe20003f05070 */
[----:B------:R-:W-:Y:S01]  /*1a70*/  HGMMA.64x32x16.F32 R24, gdesc[UR8].tnspA, R24, gsb0 ;  /* 0x20600000081879f0 */ /* 0x000fe20008000818 */
[----:B------:R-:W-:Y:S01]  /*1a80*/  IMAD.WIDE R52, R18, 0x2, R52 ;  /* 0x0000000212347825 */ /* 0x000fe200078e0234 */
[----:B------:R-:W-:-:S03]  /*1a90*/  UIADD3 UR16, UR16, -0x20, URZ ;  /* 0xffffffe010107890 */ /* 0x000fc6000fffe03f */
[----:B------:R-:W-:-:S04]  /*1aa0*/  IMAD.WIDE R44, R18, 0x2, R44 ;  /* 0x00000002122c7825 */ /* 0x000fc800078e022c */
[----:B0-----:R-:W-:-:S04]  /*1ab0*/  IMAD.WIDE R72, R18, 0x2, R54 ;  /* 0x0000000212487825 */ /* 0x001fc800078e0236 */
[----:B------:R-:W-:-:S04]  /*1ac0*/  IMAD.WIDE R56, R18, 0x2, R22 ;  /* 0x0000000212387825 */ /* 0x000fc800078e0216 */
[----:B------:R-:W-:-:S04]  /*1ad0*/  IMAD.WIDE R54, R18, 0x2, R42 ;  /* 0x0000000212367825 */ /* 0x000fc800078e022a */
[----:B------:R-:W-:-:S04]  /*1ae0*/  IMAD.WIDE R68, R18, 0x2, R46 ;  /* 0x0000000212447825 */ /* 0x000fc800078e022e */
[----:B------:R-:W-:-:S04]  /*1af0*/  IMAD.WIDE R66, R18, 0x2, R40 ;  /* 0x0000000212427825 */ /* 0x000fc800078e0228 */
[----:B------:R-:W-:-:S04]  /*1b00*/  IMAD.WIDE R58, R18, 0x2, R50 ;  /* 0x00000002123a7825 */ /* 0x000fc800078e0232 */
[----:B------:R-:W-:-:S04]  /*1b10*/  IMAD.WIDE R48, R15, 0x2, R48 ;  /* 0x000000020f307825 */ /* 0x000fc800078e0230 */
[----:B------:R-:W-:Y:S02]  /*1b20*/  IMAD.MOV.U32 R61, RZ, RZ, R52 ;  /* 0x000000ffff3d7224 */ /* 0x000fe400078e0034 */
[----:B------:R-:W-:Y:S02]  /*1b30*/  IMAD.MOV.U32 R70, RZ, RZ, R53 ;  /* 0x000000ffff467224 */ /* 0x000fe400078e0035 */
[----:B------:R-:W-:Y:S02]  /*1b40*/  IMAD.MOV.U32 R20, RZ, RZ, R44 ;  /* 0x000000ffff147224 */ /* 0x000fe400078e002c */
[----:B------:R-:W-:Y:S01]  /*1b50*/  IMAD.MOV.U32 R63, RZ, RZ, R45 ;  /* 0x000000ffff3f7224 */ /* 0x000fe200078e002d */
[----:B------:R-:W-:Y:S02]  /*1b60*/  WARPGROUP.DEPBAR.LE gsb0, 0x0 ;  /* 0x00008000000079c5 */ /* 0x000fe40000010000 */
[----:B------:R-:W-:Y:S05]  /*1b70*/  @P0 BRA `(.L_x_1) ;  /* 0xfffffff400e80947 */ /* 0x000fea000383ffff */
[----:B------:R-:W-:Y:S02]  /*1b80*/  F2FP.F16.F32.PACK_AB R6, R31, R27 ;  /* 0x0000001b1f06723e */ /* 0x000fe400000000ff */
[----:B------:R-:W-:Y:S02]  /*1b90*/  F2FP.F16.F32.PACK_AB R14, R29, R25 ;  /* 0x000000191d0e723e */ /* 0x000fe400000000ff */
[----:B------:R-:W-:Y:S02]  /*1ba0*/  F2FP.F16.F32.PACK_AB R7, R39, R35 ;  /* 0x000000232707723e */ /* 0x000fe400000000ff */
[----:B------:R-:W-:Y:S02]  /*1bb0*/  F2FP.F16.F32.PACK_AB R27, R38, R34 ;  /* 0x00000022261b723e */ /* 0x000fe400000000ff */
[----:B------:R-:W-:Y:S02]  /*1bc0*/  F2FP.F16.F32.PACK_AB R26, R30, R26 ;  /* 0x0000001a1e1a723e */ /* 0x000fe400000000ff */
[----:B------:R-:W-:-:S02]  /*1bd0*/  F2FP.F16.F32.PACK_AB R15, R37, R33 ;  /* 0x00000021250f723e */ /* 0x000fc400000000ff */
[----:B------:R-:W-:Y:S02]  /*1be0*/  F2FP.F16.F32.PACK_AB R25, R36, R32 ;  /* 0x000000202419723e */ /* 0x000fe400000000ff */
[----:B------:R-:W-:-:S07]  /*1bf0*/  F2FP.F16.F32.PACK_AB R24, R28, R24 ;  /* 0x000000181c18723e */ /* 0x000fce00000000ff */
.L_x_0:
[C---:B------:R-:W-:Y:S01]  /*1c00*/  IMAD.SHL.U32 R4, R0.reuse, 0x4, RZ ;  /* 0x0000000400047824 */ /* 0x040fe200078e00ff */
[----:B------:R-:W-:Y:S01]  /*1c10*/  BAR.SYNC.DEFER_BLOCKING 0x0 ;  /* 0x0000000000007b1d */ /* 0x000fe20000010000 */
[C---:B------:R-:W-:Y:S01]  /*1c20*/  IMAD.SHL.U32 R8, R0.reuse, 0x10, RZ ;  /* 0x0000001000087824 */ /* 0x040fe200078e00ff */
[----:B------:R-:W-:Y:S01]  /*1c30*/  SHF.R.S32.HI R10, RZ, 0x4, R0 ;  /* 0x00000004ff0a7819 */ /* 0x000fe20000011400 */
[----:B------:R-:W-:Y:S01]  /*1c40*/  IMAD.SHL.U32 R5, R0, 0x40, RZ ;  /* 0x0000004000057824 */ /* 0x000fe200078e00ff */
[----:B------:R-:W-:Y:S01]  /*1c50*/  LOP3.LUT R4, R4, 0x1b8, RZ, 0xc0, !PT ;  /* 0x000001b804047812 */ /* 0x000fe200078ec0ff */
[----:B------:R-:W-:Y:S01]  /*1c60*/  IMAD.SHL.U32 R11, R0, 0x8, RZ ;  /* 0x00000008000b7824 */ /* 0x000fe200078e00ff */
[----:B------:R-:W-:Y:S01]  /*1c70*/  LOP3.LUT R8, R8, 0x30, RZ, 0xc0, !PT ;  /* 0x0000003008087812 */ /* 0x000fe200078ec0ff */
[----:B------:R-:W-:Y:S01]  /*1c80*/  ULDC UR4, c[0x0][0x244] ;  /* 0x0000910000047ab9 */ /* 0x000fe20000000800 */
[----:B------:R-:W-:Y:S01]  /*1c90*/  LOP3.LUT R9, R4, 0x40, R5, 0xf8, !PT ;  /* 0x0000004004097812 */ /* 0x000fe200078ef805 */
[----:B------:R-:W-:Y:S01]  /*1ca0*/  IMAD.U32 R16, RZ, RZ, UR13 ;  /* 0x0000000dff107e24 */ /* 0x000fe2000f8e00ff */
[----:B------:R-:W-:Y:S01]  /*1cb0*/  SGXT R4, R10, 0x1 ;  /* 0x000000010a04781a */ /* 0x000fe20000000200 */
[----:B------:R-:W-:Y:S01]  /*1cc0*/  ULDC.64 UR6, c[0x0][0x228] ;  /* 0x00008a0000067ab9 */ /* 0x000fe20000000a00 */
[----:B------:R-:W-:-:S02]  /*1cd0*/  LOP3.LUT R10, R8, 0x380, R11, 0xf8, !PT ;  /* 0x00000380080a7812 */ /* 0x000fc400078ef80b */
[--C-:B------:R-:W-:Y:S02]  /*1ce0*/  SHF.R.S32.HI R8, RZ, 0x2, R0.reuse ;  /* 0x00000002ff087819 */ /* 0x100fe40000011400 */
[----:B------:R-:W-:Y:S02]  /*1cf0*/  LOP3.LUT R5, R0, 0x80, RZ, 0xc0, !PT ;  /* 0x0000008000057812 */ /* 0x000fe400078ec0ff */
[----:B------:R-:W-:Y:S02]  /*1d00*/  SHF.R.S32.HI R0, RZ, 0x3, R0 ;  /* 0x00000003ff007819 */ /* 0x000fe40000011400 */
[----:B------:R-:W-:Y:S02]  /*1d10*/  LOP3.LUT R4, R9, 0x840, R4, 0x78, !PT ;  /* 0x0000084009047812 */ /* 0x000fe400078e7804 */
[----:B------:R-:W-:Y:S02]  /*1d20*/  SGXT R9, R0, 0x1 ;  /* 0x000000010009781a */ /* 0x000fe40000000200 */
[----:B------:R-:W-:Y:S01]  /*1d30*/  SGXT R8, R8, 0x1 ;  /* 0x000000010808781a */ /* 0x000fe20000000200 */
[----:B------:R-:W-:Y:S01]  /*1d40*/  IMAD R0, R5, 0x8, R4 ;  /* 0x0000000805007824 */ /* 0x000fe200078e0204 */
[----:B------:R-:W-:-:S02]  /*1d50*/  SHF.R.U32.HI R11, RZ, 0x1, R5 ;  /* 0x00000001ff0b7819 */ /* 0x000fc40000011605 */
[----:B------:R-:W-:Y:S02]  /*1d60*/  LOP3.LUT R9, R10, 0x1008, R9, 0xf8, !PT ;  /* 0x000010080a097812 */ /* 0x000fe400078ef809 */
[----:B------:R-:W-:Y:S01]  /*1d70*/  LOP3.LUT R12, R0, 0x8, RZ, 0x3c, !PT ;  /* 0x00000008000c7812 */ /* 0x000fe200078e3cff */
[----:B------:R-:W-:Y:S01]  /*1d80*/  STS.64 [R0+UR12], R24 ;  /* 0x0000001800007988 */ /* 0x000fe20008000a0c */
[----:B------:R-:W-:Y:S01]  /*1d90*/  LOP3.LUT R8, R11, 0x840, R8, 0x78, !PT ;  /* 0x000008400b087812 */ /* 0x000fe200078e7808 */
[----:B------:R-:W0:Y:S01]  /*1da0*/  LDC R10, c[0x0][0x248] ;  /* 0x00009200ff0a7b82 */ /* 0x000e220000000800 */
[C---:B------:R-:W-:Y:S01]  /*1db0*/  IMAD R11, R2.reuse, UR4, RZ ;  /* 0x00000004020b7c24 */ /* 0x040fe2000f8e02ff */
[----:B------:R1:W-:Y:S01]  /*1dc0*/  STS.64 [R0+UR12+0x200], R14 ;  /* 0x0002000e00007988 */ /* 0x0003e20008000a0c */
[----:B------:R-:W-:Y:S01]  /*1dd0*/  LOP3.LUT R20, R9, R8, RZ, 0xfc, !PT ;  /* 0x0000000809147212 */ /* 0x000fe200078efcff */
[----:B------:R-:W-:Y:S01]  /*1de0*/  ULDC.64 UR4, c[0x0][0x220] ;  /* 0x0000880000047ab9 */ /* 0x000fe20000000a00 */
[----:B------:R-:W-:Y:S01]  /*1df0*/  ISETP.GE.AND P0, PT, R2, UR6, PT ;  /* 0x0000000602007c0c */ /* 0x000fe2000bf06270 */
[----:B------:R-:W-:Y:S01]  /*1e00*/  STS.64 [R12+UR12+0x1000], R26 ;  /* 0x0010001a0c007988 */ /* 0x000fe20008000a0c */
[----:B------:R-:W-:-:S02]  /*1e10*/  LOP3.LUT R22, R20, 0x8, RZ, 0x3c, !PT ;  /* 0x0000000814167812 */ /* 0x000fc400078e3cff */
[C-C-:B------:R-:W-:Y:S01]  /*1e20*/  LOP3.LUT R13, R16.reuse, 0x4, R3.reuse, 0xfe, !PT ;  /* 0x00000004100d7812 */ /* 0x140fe200078efe03 */
[----:B------:R2:W-:Y:S01]  /*1e30*/  STS.64 [R12+UR12+0x1200], R6 ;  /* 0x001200060c007988 */ /* 0x0005e20008000a0c */
[C-C-:B------:R-:W-:Y:S02]  /*1e40*/  LOP3.LUT R28, R16.reuse, 0x2c, R3.reuse, 0xfe, !PT ;  /* 0x0000002c101c7812 */ /* 0x140fe400078efe03 */
[----:B------:R-:W-:Y:S01]  /*1e50*/  ISETP.LT.AND P5, PT, R13, UR7, !P0 ;  /* 0x000000070d007c0c */ /* 0x000fe2000c7a1270 */
[----:B------:R-:W-:Y:S01]  /*1e60*/  BAR.SYNC.DEFER_BLOCKING 0x0 ;  /* 0x0000000000007b1d */ /* 0x000fe20000010000 */
[----:B-1----:R-:W-:Y:S02]  /*1e70*/  LEA R0, P1, R11, UR4, 0x1 ;  /* 0x000000040b007c11 */ /* 0x002fe4000f8208ff */
[C-C-:B------:R-:W-:Y:S02]  /*1e80*/  LOP3.LUT R14, R16.reuse, 0x30, R3.reuse, 0xfe, !PT ;  /* 0x00000030100e7812 */ /* 0x140fe400078efe03 */
[----:B------:R-:W-:-:S02]  /*1e90*/  LOP3.LUT R29, R16, 0x28, R3, 0xfe, !PT ;  /* 0x00000028101d7812 */ /* 0x000fc400078efe03 */
[C-C-:B------:R-:W-:Y:S02]  /*1ea0*/  LOP3.LUT R30, R16.reuse, 0x24, R3.reuse, 0xfe, !PT ;  /* 0x00000024101e7812 */ /* 0x140fe400078efe03 */
[----:B--2---:R-:W-:Y:S01]  /*1eb0*/  LEA.HI.X.SX32 R6, R11, UR5, 0x1, P1 ;  /* 0x000000050b067c11 */ /* 0x004fe200088f0eff */
[-C--:B0-----:R-:W-:Y:S01]  /*1ec0*/  IMAD R15, R13, R10.reuse, RZ ;  /* 0x0000000a0d0f7224 */ /* 0x081fe200078e02ff */
[----:B------:R-:W-:Y:S02]  /*1ed0*/  LOP3.LUT R11, R3, UR13, RZ, 0xfc, !PT ;  /* 0x0000000d030b7c12 */ /* 0x000fe4000f8efcff */
[C-C-:B------:R-:W-:Y:S02]  /*1ee0*/  LOP3.LUT R12, R16.reuse, 0x38, R3.reuse, 0xfe, !PT ;  /* 0x00000038100c7812 */ /* 0x140fe400078efe03 */
[C---:B------:R-:W-:Y:S01]  /*1ef0*/  ISETP.LT.AND P4, PT, R11.reuse, UR7, !P0 ;  /* 0x000000070b007c0c */ /* 0x040fe2000c781270 */
[----:B------:R-:W-:Y:S01]  /*1f00*/  IMAD R25, R11, R10, RZ ;  /* 0x0000000a0b197224 */ /* 0x000fe200078e02ff */
[----:B------:R-:W-:-:S02]  /*1f10*/  LOP3.LUT R13, R16, 0x8, R3, 0xfe, !PT ;  /* 0x00000008100d7812 */ /* 0x000fc400078efe03 */
[C-C-:B------:R-:W-:Y:S02]  /*1f20*/  LOP3.LUT R7, R16.reuse, 0x34, R3.reuse, 0xfe, !PT ;  /* 0x0000003410077812 */ /* 0x140fe400078efe03 */
[----:B------:R-:W-:Y:S01]  /*1f30*/  LEA R2, P2, R25, R0, 0x1 ;  /* 0x0000000019027211 */ /* 0x000fe200078408ff */
[----:B------:R-:W-:Y:S01]  /*1f40*/  IMAD R27, R13, R10, RZ ;  /* 0x0000000a0d1b7224 */ /* 0x000fe200078e02ff */
[C-C-:B------:R-:W-:Y:S01]  /*1f50*/  LOP3.LUT R31, R16.reuse, 0x20, R3.reuse, 0xfe, !PT ;  /* 0x00000020101f7812 */ /* 0x140fe200078efe03 */
[----:B------:R-:W0:Y:S01]  /*1f60*/  LDS.64 R8, [R20+UR12] ;  /* 0x0000000c14087984 */ /* 0x000e220008000a00 */
[C-C-:B------:R-:W-:Y:S02]  /*1f70*/  LOP3.LUT R26, R16.reuse, 0x3c, R3.reuse, 0xfe, !PT ;  /* 0x0000003c101a7812 */ /* 0x140fe400078efe03 */
[C-C-:B------:R-:W-:Y:S01]  /*1f80*/  LOP3.LUT R21, R16.reuse, 0x1c, R3.reuse, 0xfe, !PT ;  /* 0x0000001c10157812 */ /* 0x140fe200078efe03 */
[----:B------:R-:W1:Y:S01]  /*1f90*/  LDS.64 R4, [R22+UR12] ;  /* 0x0000000c16047984 */ /* 0x000e620008000a00 */
[----:B------:R-:W-:-:S02]  /*1fa0*/  LOP3.LUT R23, R16, 0x18, R3, 0xfe, !PT ;  /* 0x0000001810177812 */ /* 0x000fc400078efe03 */
[C-C-:B------:R-:W-:Y:S02]  /*1fb0*/  LOP3.LUT R19, R16.reuse, 0x14, R3.reuse, 0xfe, !PT ;  /* 0x0000001410137812 */ /* 0x140fe400078efe03 */
[C-C-:B------:R-:W-:Y:S02]  /*1fc0*/  LOP3.LUT R11, R16.reuse, 0x10, R3.reuse, 0xfe, !PT ;  /* 0x00000010100b7812 */ /* 0x140fe400078efe03 */
[----:B------:R-:W-:Y:S02]  /*1fd0*/  LOP3.LUT R17, R16, 0xc, R3, 0xfe, !PT ;  /* 0x0000000c10117812 */ /* 0x000fe400078efe03 */
[----:B------:R-:W-:Y:S02]  /*1fe0*/  ISETP.LT.AND P1, PT, R12, UR7, !P0 ;  /* 0x000000070c007c0c */ /* 0x000fe4000c721270 */
[----:B------:R-:W-:Y:S02]  /*1ff0*/  LEA R12, P3, R15, R0, 0x1 ;  /* 0x000000000f0c7211 */ /* 0x000fe400078608ff */
[----:B------:R-:W-:Y:S01]  /*2000*/  LEA.HI.X.SX32 R3, R25, R6, 0x1, P2 ;  /* 0x0000000619037211 */ /* 0x000fe200010f0eff */
[----:B------:R-:W-:Y:S01]  /*2010*/  IMAD R25, R10, 0x20, R25 ;  /* 0x000000200a197824 */ /* 0x000fe200078e0219 */
[----:B------:R-:W-:-:S02]  /*2020*/  ISETP.LT.AND P2, PT, R13, UR7, !P0 ;  /* 0x000000070d007c0c */ /* 0x000fc4000c741270 */
[----:B------:R-:W-:Y:S02]  /*2030*/  LEA.HI.X.SX32 R13, R15, R6, 0x1, P3 ;  /* 0x000000060f0d7211 */ /* 0x000fe400018f0eff */
[----:B------:R-:W-:Y:S01]  /*2040*/  ISETP.LT.AND P3, PT, R14, UR7, !P0 ;  /* 0x000000070e007c0c */ /* 0x000fe2000c761270 */
[----:B0-----:R0:W-:Y:S01]  /*2050*/  @P4 STG.E.U16 desc[UR14][R2.64], R8 ;  /* 0x0000000802004986 */ /* 0x0011e2000c10150e */
[C---:B------:R-:W-:Y:S02]  /*2060*/  LEA R14, P4, R27.reuse, R0, 0x1 ;  /* 0x000000001b0e7211 */ /* 0x040fe400078808ff */
[----:B------:R-:W-:Y:S01]  /*2070*/  PRMT R24, R8, 0x7632, R24 ;  /* 0x0000763208187816 */ /* 0x000fe20000000018 */
[----:B-1----:R-:W-:Y:S01]  /*2080*/  @P5 STG.E.U16 desc[UR14][R12.64], R4 ;  /* 0x000000040c005986 */ /* 0x002fe2000c10150e */
[----:B------:R-:W-:Y:S01]  /*2090*/  LEA.HI.X.SX32 R15, R27, R6, 0x1, P4 ;  /* 0x000000061b0f7211 */ /* 0x000fe200020f0eff */
[-C--:B------:R-:W-:Y:S01]  /*20a0*/  IMAD R27, R19, R10.reuse, RZ ;  /* 0x0000000a131b7224 */ /* 0x080fe200078e02ff */
[C---:B------:R-:W-:Y:S01]  /*20b0*/  ISETP.LT.AND P4, PT, R17.reuse, UR7, !P0 ;  /* 0x0000000711007c0c */ /* 0x040fe2000c781270 */
[-C--:B------:R-:W-:Y:S01]  /*20c0*/  IMAD R17, R17, R10.reuse, RZ ;  /* 0x0000000a11117224 */ /* 0x080fe200078e02ff */
[----:B------:R-:W1:Y:S01]  /*20d0*/  LDS.64 R2, [R20+UR12+0x400] ;  /* 0x0004000c14027984 */ /* 0x000e620008000a00 */
[C---:B------:R-:W-:Y:S01]  /*20e0*/  ISETP.LT.AND P5, PT, R11.reuse, UR7, !P0 ;  /* 0x000000070b007c0c */ /* 0x040fe2000c7a1270 */
[----:B------:R-:W-:Y:S01]  /*20f0*/  IMAD R11, R11, R10, RZ ;  /* 0x0000000a0b0b7224 */ /* 0x000fe200078e02ff */
[----:B0-----:R-:W-:Y:S01]  /*2100*/  PRMT R8, R4, 0x7632, R8 ;  /* 0x0000763204087816 */ /* 0x001fe20000000008 */
[----:B------:R-:W0:Y:S03]  /*2110*/  LDS.64 R12, [R22+UR12+0x400] ;  /* 0x0004000c160c7984 */ /* 0x000e260008000a00 */
[-C--:B------:R-:W-:Y:S01]  /*2120*/  LEA R18, P6, R11, R0.reuse, 0x1 ;  /* 0x000000000b127211 */ /* 0x080fe200078c08ff */
[----:B------:R2:W-:Y:S01]  /*2130*/  @P2 STG.E.U16 desc[UR14][R14.64], R24 ;  /* 0x000000180e002986 */ /* 0x0005e2000c10150e */
[----:B------:R-:W-:-:S04]  /*2140*/  LEA R16, P2, R17, R0, 0x1 ;  /* 0x0000000011107211 */ /* 0x000fc800078408ff */
[-C--:B------:R-:W-:Y:S02]  /*2150*/  LEA.HI.X.SX32 R17, R17, R6.reuse, 0x1, P2 ;  /* 0x0000000611117211 */ /* 0x080fe400010f0eff */
[----:B------:R-:W-:Y:S02]  /*2160*/  ISETP.LT.AND P2, PT, R19, UR7, !P0 ;  /* 0x0000000713007c0c */ /* 0x000fe4000c741270 */
[----:B------:R-:W-:Y:S01]  /*2170*/  LEA.HI.X.SX32 R19, R11, R6, 0x1, P6 ;  /* 0x000000060b137211 */ /* 0x000fe200030f0eff */
[----:B------:R3:W-:Y:S01]  /*2180*/  @P4 STG.E.U16 desc[UR14][R16.64], R8 ;  /* 0x0000000810004986 */ /* 0x0007e2000c10150e */
[CC--:B------:R-:W-:Y:S01]  /*2190*/  IMAD R11, R23.reuse, R10.reuse, RZ ;  /* 0x0000000a170b7224 */ /* 0x0c0fe200078e02ff */
[----:B------:R-:W-:Y:S01]  /*21a0*/  ISETP.LT.AND P6, PT, R23, UR7, !P0 ;  /* 0x0000000717007c0c */ /* 0x000fe2000c7c1270 */
[----:B------:R-:W-:Y:S01]  /*21b0*/  IMAD R23, R21, R10, RZ ;  /* 0x0000000a15177224 */ /* 0x000fe200078e02ff */
[-C--:B--2---:R-:W-:Y:S01]  /*21c0*/  LEA R14, P4, R27, R0.reuse, 0x1 ;  /* 0x000000001b0e7211 */ /* 0x084fe200078808ff */
[----:B------:R2:W-:Y:S01]  /*21d0*/  @P5 STG.E.U16 desc[UR14][R18.64], R9 ;  /* 0x0000000912005986 */ /* 0x0005e2000c10150e */
[----:B------:R-:W-:-:S02]  /*21e0*/  LEA R20, P5, R11, R0, 0x1 ;  /* 0x000000000b147211 */ /* 0x000fc400078a08ff */
[-C--:B------:R-:W-:Y:S02]  /*21f0*/  LEA.HI.X.SX32 R15, R27, R6.reuse, 0x1, P4 ;  /* 0x000000061b0f7211 */ /* 0x080fe400020f0eff */
[----:B------:R-:W-:Y:S02]  /*2200*/  ISETP.LT.AND P4, PT, R21, UR7, !P0 ;  /* 0x0000000715007c0c */ /* 0x000fe4000c781270 */
[----:B---3--:R-:W-:Y:S01]  /*2210*/  PRMT R17, R9, 0x7632, R17 ;  /* 0x0000763209117816 */ /* 0x008fe20000000011 */
[----:B------:R3:W-:Y:S01]  /*2220*/  @P2 STG.E.U16 desc[UR14][R14.64], R5 ;  /* 0x000000050e002986 */ /* 0x0007e2000c10150e */
[----:B------:R-:W-:Y:S01]  /*2230*/  LEA.HI.X.SX32 R21, R11, R6, 0x1, P5 ;  /* 0x000000060b157211 */ /* 0x000fe200028f0eff */
[----:B------:R-:W-:Y:S01]  /*2240*/  IMAD R11, R10, 0x4, R25 ;  /* 0x000000040a0b7824 */ /* 0x000fe200078e0219 */
[-C--:B------:R-:W-:Y:S02]  /*2250*/  LEA R16, P2, R23, R0.reuse, 0x1 ;  /* 0x0000000017107211 */ /* 0x080fe400078408ff */
[----:B------:R-:W-:Y:S01]  /*2260*/  ISETP.LT.AND P5, PT, R31, UR7, !P0 ;  /* 0x000000071f007c0c */ /* 0x000fe2000c7a1270 */
[----:B------:R4:W-:Y:S01]  /*2270*/  @P6 STG.E.U16 desc[UR14][R20.64], R17 ;  /* 0x0000001114006986 */ /* 0x0009e2000c10150e */
[----:B------:R-:W-:-:S02]  /*2280*/  LEA R8, P6, R25, R0, 0x1 ;  /* 0x0000000019087211 */ /* 0x000fc400078c08ff */
[----:B--2---:R-:W-:Y:S02]  /*2290*/  PRMT R18, R5, 0x7632, R18 ;  /* 0x0000763205127816 */ /* 0x004fe40000000012 */
[----:B------:R-:W-:Y:S01]  /*22a0*/  LEA.HI.X.SX32 R9, R25, R6, 0x1, P6 ;  /* 0x0000000619097211 */ /* 0x000fe200030f0eff */
[----:B---3--:R-:W-:Y:S01]  /*22b0*/  IMAD R15, R10, 0x4, R11 ;  /* 0x000000040a0f7824 */ /* 0x008fe200078e020b */
[----:B------:R-:W-:-:S03]  /*22c0*/  LEA R4, P6, R11, R0, 0x1 ;  /* 0x000000000b047211 */ /* 0x000fc600078c08ff */
[C---:B------:R-:W-:Y:S01]  /*22d0*/  IMAD R19, R10.reuse, 0x4, R15 ;  /* 0x000000040a137824 */ /* 0x040fe200078e020f */
[-C--:B------:R-:W-:Y:S02]  /*22e0*/  LEA.HI.X.SX32 R5, R11, R6.reuse, 0x1, P6 ;  /* 0x000000060b057211 */ /* 0x080fe400030f0eff */
[----:B----4-:R-:W-:Y:S01]  /*22f0*/  LEA.HI.X.SX32 R17, R23, R6, 0x1, P2 ;  /* 0x0000000617117211 */ /* 0x010fe200010f0eff */
[----:B------:R-:W-:Y:S01]  /*2300*/  IMAD R11, R10, 0x4, R19 ;  /* 0x000000040a0b7824 */ /* 0x000fe200078e0213 */
[----:B------:R-:W-:Y:S02]  /*2310*/  ISETP.LT.AND P2, PT, R30, UR7, !P0 ;  /* 0x000000071e007c0c */ /* 0x000fe4000c741270 */
[----:B------:R-:W-:Y:S01]  /*2320*/  LEA R14, P6, R15, R0, 0x1 ;  /* 0x000000000f0e7211 */ /* 0x000fe200078c08ff */
[----:B------:R2:W-:Y:S01]  /*2330*/  @P4 STG.E.U16 desc[UR14][R16.64], R18 ;  /* 0x0000001210004986 */ /* 0x0005e2000c10150e */
[----:B------:R-:W-:Y:S01]  /*2340*/  IMAD R21, R10, 0x4, R11 ;  /* 0x000000040a157824 */ /* 0x000fe200078e020b */
[----:B------:R-:W-:-:S02]  /*2350*/  ISETP.LT.AND P4, PT, R28, UR7, !P0 ;  /* 0x000000071c007c0c */ /* 0x000fc4000c781270 */
[----:B-1----:R1:W-:Y:S01]  /*2360*/  @P5 STG.E.U16 desc[UR14][R8.64], R2 ;  /* 0x0000000208005986 */ /* 0x0023e2000c10150e */
[----:B------:R-:W-:Y:S01]  /*2370*/  ISETP.LT.AND P5, PT, R29, UR7, !P0 ;  /* 0x000000071d007c0c */ /* 0x000fe2000c7a1270 */
[----:B------:R-:W-:Y:S01]  /*2380*/  IMAD R23, R10, 0x4, R21 ;  /* 0x000000040a177824 */ /* 0x000fe200078e0215 */
[----:B------:R-:W-:-:S03]  /*2390*/  LEA.HI.X.SX32 R15, R15, R6, 0x1, P6 ;  /* 0x000000060f0f7211 */ /* 0x000fc600030f0eff */
[----:B0-----:R0:W-:Y:S01]  /*23a0*/  @P2 STG.E.U16 desc[UR14][R4.64], R12 ;  /* 0x0000000c04002986 */ /* 0x0011e2000c10150e */
[-C--:B--2---:R-:W-:Y:S02]  /*23b0*/  LEA R16, P2, R19, R0.reuse, 0x1 ;  /* 0x0000000013107211 */ /* 0x084fe400078408ff */
[----:B------:R-:W-:Y:S02]  /*23c0*/  LEA R18, P6, R11, R0, 0x1 ;  /* 0x000000000b127211 */ /* 0x000fe400078c08ff */
[----:B------:R-:W-:Y:S02]  /*23d0*/  LEA.HI.X.SX32 R17, R19, R6, 0x1, P2 ;  /* 0x0000000613117211 */ /* 0x000fe400010f0eff */
[----:B-1----:R-:W-:Y:S02]  /*23e0*/  LEA R8, P2, R21, R0, 0x1 ;  /* 0x0000000015087211 */ /* 0x002fe400078408ff */
[-C--:B------:R-:W-:Y:S01]  /*23f0*/  LEA.HI.X.SX32 R19, R11, R6.reuse, 0x1, P6 ;  /* 0x000000060b137211 */ /* 0x080fe200030f0eff */
[----:B------:R-:W-:Y:S01]  /*2400*/  IMAD R11, R10, 0x4, R23 ;  /* 0x000000040a0b7824 */ /* 0x000fe200078e0217 */
[----:B------:R-:W-:-:S02]  /*2410*/  LEA.HI.X.SX32 R9, R21, R6, 0x1, P2 ;  /* 0x0000000615097211 */ /* 0x000fc400010f0eff */
[----:B------:R-:W-:Y:S02]  /*2420*/  ISETP.LT.AND P2, PT, R7, UR7, !P0 ;  /* 0x0000000707007c0c */ /* 0x000fe4000c741270 */
[----:B------:R-:W-:Y:S02]  /*2430*/  ISETP.LT.AND P0, PT, R26, UR7, !P0 ;  /* 0x000000071a007c0c */ /* 0x000fe4000c701270 */
[C---:B------:R-:W-:Y:S02]  /*2440*/  LEA R20, P6, R23.reuse, R0, 0x1 ;  /* 0x0000000017147211 */ /* 0x040fe400078c08ff */
[----:B------:R-:W-:Y:S02]  /*2450*/  PRMT R7, R2, 0x7632, R7 ;  /* 0x0000763202077816 */ /* 0x000fe40000000007 */
[----:B0-----:R-:W-:Y:S02]  /*2460*/  PRMT R12, R12, 0x7632, R12 ;  /* 0x000076320c0c7816 */ /* 0x001fe4000000000c */
[----:B------:R-:W-:Y:S01]  /*2470*/  LEA.HI.X.SX32 R21, R23, R6, 0x1, P6 ;  /* 0x0000000617157211 */ /* 0x000fe200030f0eff */
[----:B------:R0:W-:Y:S01]  /*2480*/  @P5 STG.E.U16 desc[UR14][R14.64], R7 ;  /* 0x000000070e005986 */ /* 0x0001e2000c10150e */
[----:B------:R-:W-:-:S02]  /*2490*/  PRMT R10, R3, 0x7632, R10 ;  /* 0x00007632030a7816 */ /* 0x000fc4000000000a */
[C---:B------:R-:W-:Y:S01]  /*24a0*/  LEA R4, P6, R11.reuse, R0, 0x1 ;  /* 0x000000000b047211 */ /* 0x040fe200078c08ff */
[----:B------:R0:W-:Y:S03]  /*24b0*/  @P4 STG.E.U16 desc[UR14][R16.64], R12 ;  /* 0x0000000c10004986 */ /* 0x0001e6000c10150e */
[----:B------:R-:W-:Y:S01]  /*24c0*/  LEA.HI.X.SX32 R5, R11, R6, 0x1, P6 ;  /* 0x000000060b057211 */ /* 0x000fe200030f0eff */
[----:B------:R0:W-:Y:S04]  /*24d0*/  @P3 STG.E.U16 desc[UR14][R18.64], R3 ;  /* 0x0000000312003986 */ /* 0x0001e8000c10150e */
[----:B------:R0:W-:Y:S04]  /*24e0*/  @P2 STG.E.U16 desc[UR14][R8.64], R13 ;  /* 0x0000000d08002986 */ /* 0x0001e8000c10150e */
[----:B------:R0:W-:Y:S01]  /*24f0*/  @P1 STG.E.U16 desc[UR14][R20.64], R10 ;  /* 0x0000000a14001986 */ /* 0x0001e2000c10150e */
[----:B------:R-:W-:Y:S05]  /*2500*/  @!P0 EXIT ;  /* 0x000000000000894d */ /* 0x000fea0003800000 */
[----:B------:R-:W-:-:S05]  /*2510*/  PRMT R2, R13, 0x7632, R2 ;  /* 0x000076320d027816 */ /* 0x000fca0000000002 */
[----:B------:R-:W-:Y:S01]  /*2520*/  STG.E.U16 desc[UR14][R4.64], R2 ;  /* 0x0000000204007986 */ /* 0x000fe2000c10150e */
[----:B------:R-:W-:Y:S05]  /*2530*/  EXIT ;  /* 0x000000000000794d */ /* 0x000fea0003800000 */
.L_x_2:
[----:B------:R-:W-:-:S00]  /*2540*/  BRA `(.L_x_2) ;  /* 0xfffffffc00fc7947 */ /* 0x000fc0000383ffff */
[----:B------:R-:W-:-:S00]  /*2550*/  NOP ;  /* 0x0000000000007918 */ /* 0x000fc00000000000 */
        /* <DEDUP_REMOVED lines=10> */
.L_x_3:


//--------------------- .nv.shared.matmul_kernel  --------------------------
	.section	.nv.shared.matmul_kernel,"aw",@nobits
	.sectionflags	@""
	.align	16
	.zero		1024


//--------------------- .nv.shared.reserved.0     --------------------------
	.section	.nv.shared.reserved.0,"aw",@nobits
	.weak		__nv_reservedSMEM_offset_0_alias
	.size		__nv_reservedSMEM_offset_0_alias, 0, 0
	.other		__nv_reservedSMEM_offset_0_alias,@"STO_CUDA_RESERVED_SHARED STV_DEFAULT"
__nv_reservedSMEM_offset_0_alias:
	.zero		0


//--------------------- .nv.constant0.matmul_kernel --------------------------
	.section	.nv.constant0.matmul_kernel,"a",@progbits
	.sectionflags	@""
	.align	4
.nv.constant0.matmul_kernel:
	.zero		608


//--------------------- SYMBOLS --------------------------

	.type		.nv.reservedSmem.offset0,@object
	.size		.nv.reservedSmem.offset0,0x4
